//
// Generated by NVIDIA NVVM Compiler
//
// Compiler Build ID: CL-36424714
// Cuda compilation tools, release 13.0, V13.0.88
// Based on NVVM 20.0.0
//

.version 9.0
.target sm_100
.address_size 64

	// .globl	_ZN5janus26CSRMatrixReduceBlockKernelEPKN6thrust24THRUST_300001_SM_1000_NS7complexIdEEiPS3_
.global .align 1 .b8 _ZN34_INTERNAL_d21583cd_4_k_cu_58b097624cuda3std3__45__cpo5beginE[1];
.global .align 1 .b8 _ZN34_INTERNAL_d21583cd_4_k_cu_58b097624cuda3std3__45__cpo3endE[1];
.global .align 1 .b8 _ZN34_INTERNAL_d21583cd_4_k_cu_58b097624cuda3std3__45__cpo6cbeginE[1];
.global .align 1 .b8 _ZN34_INTERNAL_d21583cd_4_k_cu_58b097624cuda3std3__45__cpo4cendE[1];
.global .align 1 .b8 _ZN34_INTERNAL_d21583cd_4_k_cu_58b097624cuda3std3__45__cpo6rbeginE[1];
.global .align 1 .b8 _ZN34_INTERNAL_d21583cd_4_k_cu_58b097624cuda3std3__45__cpo4rendE[1];
.global .align 1 .b8 _ZN34_INTERNAL_d21583cd_4_k_cu_58b097624cuda3std3__45__cpo7crbeginE[1];
.global .align 1 .b8 _ZN34_INTERNAL_d21583cd_4_k_cu_58b097624cuda3std3__45__cpo5crendE[1];
.global .align 1 .b8 _ZN34_INTERNAL_d21583cd_4_k_cu_58b097624cuda3std3__436_GLOBAL__N__d21583cd_4_k_cu_58b097626ignoreE[1];
.global .align 1 .b8 _ZN34_INTERNAL_d21583cd_4_k_cu_58b097624cuda3std3__419piecewise_constructE[1];
.global .align 1 .b8 _ZN34_INTERNAL_d21583cd_4_k_cu_58b097624cuda3std3__48in_placeE[1];
.global .align 1 .b8 _ZN34_INTERNAL_d21583cd_4_k_cu_58b097624cuda3std3__420unreachable_sentinelE[1];
.global .align 1 .b8 _ZN34_INTERNAL_d21583cd_4_k_cu_58b097624cuda3std6ranges3__45__cpo4swapE[1];
.global .align 1 .b8 _ZN34_INTERNAL_d21583cd_4_k_cu_58b097624cuda3std6ranges3__45__cpo9iter_moveE[1];
.global .align 1 .b8 _ZN34_INTERNAL_d21583cd_4_k_cu_58b097624cuda3std6ranges3__45__cpo5beginE[1];
.global .align 1 .b8 _ZN34_INTERNAL_d21583cd_4_k_cu_58b097624cuda3std6ranges3__45__cpo3endE[1];
.global .align 1 .b8 _ZN34_INTERNAL_d21583cd_4_k_cu_58b097624cuda3std6ranges3__45__cpo6cbeginE[1];
.global .align 1 .b8 _ZN34_INTERNAL_d21583cd_4_k_cu_58b097624cuda3std6ranges3__45__cpo4cendE[1];
.global .align 1 .b8 _ZN34_INTERNAL_d21583cd_4_k_cu_58b097624cuda3std6ranges3__45__cpo7advanceE[1];
.global .align 1 .b8 _ZN34_INTERNAL_d21583cd_4_k_cu_58b097624cuda3std6ranges3__45__cpo9iter_swapE[1];
.global .align 1 .b8 _ZN34_INTERNAL_d21583cd_4_k_cu_58b097624cuda3std6ranges3__45__cpo4nextE[1];
.global .align 1 .b8 _ZN34_INTERNAL_d21583cd_4_k_cu_58b097624cuda3std6ranges3__45__cpo4prevE[1];
.global .align 1 .b8 _ZN34_INTERNAL_d21583cd_4_k_cu_58b097624cuda3std6ranges3__45__cpo4dataE[1];
.global .align 1 .b8 _ZN34_INTERNAL_d21583cd_4_k_cu_58b097624cuda3std6ranges3__45__cpo5cdataE[1];
.global .align 1 .b8 _ZN34_INTERNAL_d21583cd_4_k_cu_58b097624cuda3std6ranges3__45__cpo4sizeE[1];
.global .align 1 .b8 _ZN34_INTERNAL_d21583cd_4_k_cu_58b097624cuda3std6ranges3__45__cpo5ssizeE[1];
.global .align 1 .b8 _ZN34_INTERNAL_d21583cd_4_k_cu_58b097624cuda3std6ranges3__45__cpo8distanceE[1];
.global .align 1 .b8 _ZN34_INTERNAL_d21583cd_4_k_cu_58b097626thrust24THRUST_300001_SM_1000_NS6system6detail10sequential3seqE[1];
.extern .shared .align 16 .b8 _ZN5janus5shmemE[];

.visible .entry _ZN5janus26CSRMatrixReduceBlockKernelEPKN6thrust24THRUST_300001_SM_1000_NS7complexIdEEiPS3_(
	.param .u64 .ptr .align 1 _ZN5janus26CSRMatrixReduceBlockKernelEPKN6thrust24THRUST_300001_SM_1000_NS7complexIdEEiPS3__param_0,
	.param .u32 _ZN5janus26CSRMatrixReduceBlockKernelEPKN6thrust24THRUST_300001_SM_1000_NS7complexIdEEiPS3__param_1,
	.param .u64 .ptr .align 1 _ZN5janus26CSRMatrixReduceBlockKernelEPKN6thrust24THRUST_300001_SM_1000_NS7complexIdEEiPS3__param_2
)
{
	.reg .pred 	%p<6>;
	.reg .b32 	%r<14>;
	.reg .b64 	%rd<9>;
	.reg .b64 	%fd<16>;

	ld.param.u64 	%rd1, [_ZN5janus26CSRMatrixReduceBlockKernelEPKN6thrust24THRUST_300001_SM_1000_NS7complexIdEEiPS3__param_0];
	ld.param.u32 	%r8, [_ZN5janus26CSRMatrixReduceBlockKernelEPKN6thrust24THRUST_300001_SM_1000_NS7complexIdEEiPS3__param_1];
	ld.param.u64 	%rd2, [_ZN5janus26CSRMatrixReduceBlockKernelEPKN6thrust24THRUST_300001_SM_1000_NS7complexIdEEiPS3__param_2];
	mov.u32 	%r1, %tid.x;
	mov.u32 	%r13, %ntid.x;
	mov.u32 	%r3, %ctaid.x;
	mad.lo.s32 	%r4, %r13, %r3, %r1;
	setp.ge.s32 	%p1, %r4, %r8;
	mov.f64 	%fd14, 0d0000000000000000;
	mov.f64 	%fd15, %fd14;
	@%p1 bra 	$L__BB0_2;
	cvta.to.global.u64 	%rd3, %rd1;
	mul.wide.s32 	%rd4, %r4, 16;
	add.s64 	%rd5, %rd3, %rd4;
	ld.global.v2.f64 	{%fd15, %fd14}, [%rd5];
$L__BB0_2:
	shl.b32 	%r9, %r1, 4;
	mov.u32 	%r10, _ZN5janus5shmemE;
	add.s32 	%r5, %r10, %r9;
	st.shared.v2.f64 	[%r5], {%fd15, %fd14};
	bar.sync 	0;
	setp.lt.u32 	%p2, %r13, 2;
	@%p2 bra 	$L__BB0_6;
$L__BB0_3:
	shr.u32 	%r7, %r13, 1;
	setp.ge.u32 	%p3, %r1, %r7;
	@%p3 bra 	$L__BB0_5;
	shl.b32 	%r11, %r7, 4;
	add.s32 	%r12, %r5, %r11;
	ld.shared.v2.f64 	{%fd6, %fd7}, [%r5];
	ld.shared.v2.f64 	{%fd8, %fd9}, [%r12];
	add.f64 	%fd10, %fd6, %fd8;
	add.f64 	%fd11, %fd7, %fd9;
	st.shared.v2.f64 	[%r5], {%fd10, %fd11};
$L__BB0_5:
	bar.sync 	0;
	setp.gt.u32 	%p4, %r13, 3;
	mov.u32 	%r13, %r7;
	@%p4 bra 	$L__BB0_3;
$L__BB0_6:
	setp.ne.s32 	%p5, %r1, 0;
	@%p5 bra 	$L__BB0_8;
	cvta.to.global.u64 	%rd6, %rd2;
	mul.wide.u32 	%rd7, %r3, 16;
	add.s64 	%rd8, %rd6, %rd7;
	ld.shared.v2.f64 	{%fd12, %fd13}, [_ZN5janus5shmemE];
	st.global.v2.f64 	[%rd8], {%fd12, %fd13};
$L__BB0_8:
	ret;

}
	// .globl	_ZN5janus28CSRMatrixPartialReduceKernelEPKN6thrust24THRUST_300001_SM_1000_NS7complexIdEEiPS3_
.visible .entry _ZN5janus28CSRMatrixPartialReduceKernelEPKN6thrust24THRUST_300001_SM_1000_NS7complexIdEEiPS3_(
	.param .u64 .ptr .align 1 _ZN5janus28CSRMatrixPartialReduceKernelEPKN6thrust24THRUST_300001_SM_1000_NS7complexIdEEiPS3__param_0,
	.param .u32 _ZN5janus28CSRMatrixPartialReduceKernelEPKN6thrust24THRUST_300001_SM_1000_NS7complexIdEEiPS3__param_1,
	.param .u64 .ptr .align 1 _ZN5janus28CSRMatrixPartialReduceKernelEPKN6thrust24THRUST_300001_SM_1000_NS7complexIdEEiPS3__param_2
)
{
	.reg .pred 	%p<7>;
	.reg .b32 	%r<17>;
	.reg .b64 	%rd<11>;
	.reg .b64 	%fd<26>;

	ld.param.u64 	%rd3, [_ZN5janus28CSRMatrixPartialReduceKernelEPKN6thrust24THRUST_300001_SM_1000_NS7complexIdEEiPS3__param_0];
	ld.param.u32 	%r9, [_ZN5janus28CSRMatrixPartialReduceKernelEPKN6thrust24THRUST_300001_SM_1000_NS7complexIdEEiPS3__param_1];
	ld.param.u64 	%rd2, [_ZN5janus28CSRMatrixPartialReduceKernelEPKN6thrust24THRUST_300001_SM_1000_NS7complexIdEEiPS3__param_2];
	cvta.to.global.u64 	%rd1, %rd3;
	mov.u32 	%r1, %tid.x;
	mov.u32 	%r16, %ntid.x;
	mov.u32 	%r3, %ctaid.x;
	mul.lo.s32 	%r10, %r16, %r3;
	shl.b32 	%r11, %r10, 1;
	add.s32 	%r4, %r11, %r1;
	setp.ge.s32 	%p1, %r4, %r9;
	mov.f64 	%fd24, 0d0000000000000000;
	mov.f64 	%fd25, %fd24;
	@%p1 bra 	$L__BB1_2;
	mul.wide.s32 	%rd4, %r4, 16;
	add.s64 	%rd5, %rd1, %rd4;
	ld.global.v2.f64 	{%fd10, %fd11}, [%rd5];
	add.f64 	%fd25, %fd10, 0d0000000000000000;
	add.f64 	%fd24, %fd11, 0d0000000000000000;
$L__BB1_2:
	add.s32 	%r5, %r4, %r16;
	setp.ge.s32 	%p2, %r5, %r9;
	@%p2 bra 	$L__BB1_4;
	mul.wide.s32 	%rd6, %r5, 16;
	add.s64 	%rd7, %rd1, %rd6;
	ld.global.v2.f64 	{%fd12, %fd13}, [%rd7];
	add.f64 	%fd25, %fd25, %fd12;
	add.f64 	%fd24, %fd24, %fd13;
$L__BB1_4:
	shl.b32 	%r12, %r1, 4;
	mov.u32 	%r13, _ZN5janus5shmemE;
	add.s32 	%r6, %r13, %r12;
	st.shared.v2.f64 	[%r6], {%fd25, %fd24};
	bar.sync 	0;
	setp.lt.u32 	%p3, %r16, 2;
	@%p3 bra 	$L__BB1_8;
$L__BB1_5:
	shr.u32 	%r8, %r16, 1;
	setp.ge.u32 	%p4, %r1, %r8;
	@%p4 bra 	$L__BB1_7;
	shl.b32 	%r14, %r8, 4;
	add.s32 	%r15, %r6, %r14;
	ld.shared.v2.f64 	{%fd14, %fd15}, [%r6];
	ld.shared.v2.f64 	{%fd16, %fd17}, [%r15];
	add.f64 	%fd18, %fd14, %fd16;
	add.f64 	%fd19, %fd15, %fd17;
	st.shared.v2.f64 	[%r6], {%fd18, %fd19};
$L__BB1_7:
	bar.sync 	0;
	setp.gt.u32 	%p5, %r16, 3;
	mov.u32 	%r16, %r8;
	@%p5 bra 	$L__BB1_5;
$L__BB1_8:
	setp.ne.s32 	%p6, %r1, 0;
	@%p6 bra 	$L__BB1_10;
	cvta.to.global.u64 	%rd8, %rd2;
	mul.wide.u32 	%rd9, %r3, 16;
	add.s64 	%rd10, %rd8, %rd9;
	ld.shared.v2.f64 	{%fd20, %fd21}, [_ZN5janus5shmemE];
	st.global.v2.f64 	[%rd10], {%fd20, %fd21};
$L__BB1_10:
	ret;

}
	// .globl	_ZN5janus26CSRMatrixFinalReduceKernelEPKN6thrust24THRUST_300001_SM_1000_NS7complexIdEEiPS3_
.visible .entry _ZN5janus26CSRMatrixFinalReduceKernelEPKN6thrust24THRUST_300001_SM_1000_NS7complexIdEEiPS3_(
	.param .u64 .ptr .align 1 _ZN5janus26CSRMatrixFinalReduceKernelEPKN6thrust24THRUST_300001_SM_1000_NS7complexIdEEiPS3__param_0,
	.param .u32 _ZN5janus26CSRMatrixFinalReduceKernelEPKN6thrust24THRUST_300001_SM_1000_NS7complexIdEEiPS3__param_1,
	.param .u64 .ptr .align 1 _ZN5janus26CSRMatrixFinalReduceKernelEPKN6thrust24THRUST_300001_SM_1000_NS7complexIdEEiPS3__param_2
)
{
	.reg .pred 	%p<6>;
	.reg .b32 	%r<12>;
	.reg .b64 	%rd<7>;
	.reg .b64 	%fd<16>;

	ld.param.u64 	%rd1, [_ZN5janus26CSRMatrixFinalReduceKernelEPKN6thrust24THRUST_300001_SM_1000_NS7complexIdEEiPS3__param_0];
	ld.param.u32 	%r6, [_ZN5janus26CSRMatrixFinalReduceKernelEPKN6thrust24THRUST_300001_SM_1000_NS7complexIdEEiPS3__param_1];
	ld.param.u64 	%rd2, [_ZN5janus26CSRMatrixFinalReduceKernelEPKN6thrust24THRUST_300001_SM_1000_NS7complexIdEEiPS3__param_2];
	mov.u32 	%r1, %tid.x;
	setp.ge.s32 	%p1, %r1, %r6;
	mov.f64 	%fd14, 0d0000000000000000;
	mov.f64 	%fd15, %fd14;
	@%p1 bra 	$L__BB2_2;
	cvta.to.global.u64 	%rd3, %rd1;
	mul.wide.u32 	%rd4, %r1, 16;
	add.s64 	%rd5, %rd3, %rd4;
	ld.global.v2.f64 	{%fd15, %fd14}, [%rd5];
$L__BB2_2:
	shl.b32 	%r7, %r1, 4;
	mov.u32 	%r8, _ZN5janus5shmemE;
	add.s32 	%r2, %r8, %r7;
	st.shared.v2.f64 	[%r2], {%fd15, %fd14};
	bar.sync 	0;
	mov.u32 	%r11, %ntid.x;
	setp.lt.u32 	%p2, %r11, 2;
	@%p2 bra 	$L__BB2_6;
$L__BB2_3:
	shr.u32 	%r5, %r11, 1;
	setp.ge.u32 	%p3, %r1, %r5;
	@%p3 bra 	$L__BB2_5;
	shl.b32 	%r9, %r5, 4;
	add.s32 	%r10, %r2, %r9;
	ld.shared.v2.f64 	{%fd6, %fd7}, [%r2];
	ld.shared.v2.f64 	{%fd8, %fd9}, [%r10];
	add.f64 	%fd10, %fd6, %fd8;
	add.f64 	%fd11, %fd7, %fd9;
	st.shared.v2.f64 	[%r2], {%fd10, %fd11};
$L__BB2_5:
	bar.sync 	0;
	setp.gt.u32 	%p4, %r11, 3;
	mov.u32 	%r11, %r5;
	@%p4 bra 	$L__BB2_3;
$L__BB2_6:
	setp.ne.s32 	%p5, %r1, 0;
	@%p5 bra 	$L__BB2_8;
	ld.shared.v2.f64 	{%fd12, %fd13}, [_ZN5janus5shmemE];
	cvta.to.global.u64 	%rd6, %rd2;
	st.global.v2.f64 	[%rd6], {%fd12, %fd13};
$L__BB2_8:
	ret;

}
	// .globl	_ZN5janus21CSRMatrixSumDimKernelEPKiS1_PKN6thrust24THRUST_300001_SM_1000_NS7complexIdEEiiiiPS5_
.visible .entry _ZN5janus21CSRMatrixSumDimKernelEPKiS1_PKN6thrust24THRUST_300001_SM_1000_NS7complexIdEEiiiiPS5_(
	.param .u64 .ptr .align 1 _ZN5janus21CSRMatrixSumDimKernelEPKiS1_PKN6thrust24THRUST_300001_SM_1000_NS7complexIdEEiiiiPS5__param_0,
	.param .u64 .ptr .align 1 _ZN5janus21CSRMatrixSumDimKernelEPKiS1_PKN6thrust24THRUST_300001_SM_1000_NS7complexIdEEiiiiPS5__param_1,
	.param .u64 .ptr .align 1 _ZN5janus21CSRMatrixSumDimKernelEPKiS1_PKN6thrust24THRUST_300001_SM_1000_NS7complexIdEEiiiiPS5__param_2,
	.param .u32 _ZN5janus21CSRMatrixSumDimKernelEPKiS1_PKN6thrust24THRUST_300001_SM_1000_NS7complexIdEEiiiiPS5__param_3,
	.param .u32 _ZN5janus21CSRMatrixSumDimKernelEPKiS1_PKN6thrust24THRUST_300001_SM_1000_NS7complexIdEEiiiiPS5__param_4,
	.param .u32 _ZN5janus21CSRMatrixSumDimKernelEPKiS1_PKN6thrust24THRUST_300001_SM_1000_NS7complexIdEEiiiiPS5__param_5,
	.param .u32 _ZN5janus21CSRMatrixSumDimKernelEPKiS1_PKN6thrust24THRUST_300001_SM_1000_NS7complexIdEEiiiiPS5__param_6,
	.param .u64 .ptr .align 1 _ZN5janus21CSRMatrixSumDimKernelEPKiS1_PKN6thrust24THRUST_300001_SM_1000_NS7complexIdEEiiiiPS5__param_7
)
{
	.reg .pred 	%p<20>;
	.reg .b32 	%r<81>;
	.reg .b64 	%rd<79>;
	.reg .b64 	%fd<177>;

	ld.param.u64 	%rd8, [_ZN5janus21CSRMatrixSumDimKernelEPKiS1_PKN6thrust24THRUST_300001_SM_1000_NS7complexIdEEiiiiPS5__param_0];
	ld.param.u64 	%rd11, [_ZN5janus21CSRMatrixSumDimKernelEPKiS1_PKN6thrust24THRUST_300001_SM_1000_NS7complexIdEEiiiiPS5__param_1];
	ld.param.u64 	%rd9, [_ZN5janus21CSRMatrixSumDimKernelEPKiS1_PKN6thrust24THRUST_300001_SM_1000_NS7complexIdEEiiiiPS5__param_2];
	ld.param.u32 	%r37, [_ZN5janus21CSRMatrixSumDimKernelEPKiS1_PKN6thrust24THRUST_300001_SM_1000_NS7complexIdEEiiiiPS5__param_3];
	ld.param.u32 	%r36, [_ZN5janus21CSRMatrixSumDimKernelEPKiS1_PKN6thrust24THRUST_300001_SM_1000_NS7complexIdEEiiiiPS5__param_6];
	ld.param.u64 	%rd10, [_ZN5janus21CSRMatrixSumDimKernelEPKiS1_PKN6thrust24THRUST_300001_SM_1000_NS7complexIdEEiiiiPS5__param_7];
	cvta.to.global.u64 	%rd1, %rd11;
	cvta.to.global.u64 	%rd2, %rd10;
	cvta.to.global.u64 	%rd3, %rd9;
	mov.u32 	%r38, %ntid.x;
	mov.u32 	%r39, %ctaid.x;
	mov.u32 	%r40, %tid.x;
	mad.lo.s32 	%r1, %r38, %r39, %r40;
	setp.ge.s32 	%p1, %r1, %r37;
	@%p1 bra 	$L__BB3_26;
	cvta.to.global.u64 	%rd12, %rd8;
	mul.wide.s32 	%rd13, %r1, 4;
	add.s64 	%rd14, %rd12, %rd13;
	ld.global.u32 	%r71, [%rd14];
	ld.global.u32 	%r3, [%rd14+4];
	setp.ge.s32 	%p2, %r71, %r3;
	@%p2 bra 	$L__BB3_26;
	setp.ne.s32 	%p3, %r36, 0;
	@%p3 bra 	$L__BB3_14;
	sub.s32 	%r4, %r3, %r71;
	and.b32  	%r5, %r4, 7;
	sub.s32 	%r51, %r71, %r3;
	setp.gt.u32 	%p12, %r51, -8;
	@%p12 bra 	$L__BB3_6;
	and.b32  	%r52, %r4, -8;
	neg.s32 	%r69, %r52;
	add.s64 	%rd4, %rd1, 16;
	add.s64 	%rd5, %rd3, 64;
$L__BB3_5:
	.pragma "nounroll";
	mul.wide.s32 	%rd29, %r71, 4;
	add.s64 	%rd30, %rd4, %rd29;
	mul.wide.s32 	%rd31, %r71, 16;
	add.s64 	%rd32, %rd5, %rd31;
	ld.global.v2.f64 	{%fd117, %fd118}, [%rd32+-64];
	ld.global.u32 	%r53, [%rd30+-16];
	mul.wide.s32 	%rd33, %r53, 16;
	add.s64 	%rd34, %rd2, %rd33;
	atom.global.add.f64 	%fd119, [%rd34], %fd117;
	atom.global.add.f64 	%fd120, [%rd34+8], %fd118;
	ld.global.v2.f64 	{%fd121, %fd122}, [%rd32+-48];
	ld.global.u32 	%r54, [%rd30+-12];
	mul.wide.s32 	%rd35, %r54, 16;
	add.s64 	%rd36, %rd2, %rd35;
	atom.global.add.f64 	%fd123, [%rd36], %fd121;
	atom.global.add.f64 	%fd124, [%rd36+8], %fd122;
	ld.global.v2.f64 	{%fd125, %fd126}, [%rd32+-32];
	ld.global.u32 	%r55, [%rd30+-8];
	mul.wide.s32 	%rd37, %r55, 16;
	add.s64 	%rd38, %rd2, %rd37;
	atom.global.add.f64 	%fd127, [%rd38], %fd125;
	atom.global.add.f64 	%fd128, [%rd38+8], %fd126;
	ld.global.v2.f64 	{%fd129, %fd130}, [%rd32+-16];
	ld.global.u32 	%r56, [%rd30+-4];
	mul.wide.s32 	%rd39, %r56, 16;
	add.s64 	%rd40, %rd2, %rd39;
	atom.global.add.f64 	%fd131, [%rd40], %fd129;
	atom.global.add.f64 	%fd132, [%rd40+8], %fd130;
	ld.global.v2.f64 	{%fd133, %fd134}, [%rd32];
	ld.global.u32 	%r57, [%rd30];
	mul.wide.s32 	%rd41, %r57, 16;
	add.s64 	%rd42, %rd2, %rd41;
	atom.global.add.f64 	%fd135, [%rd42], %fd133;
	atom.global.add.f64 	%fd136, [%rd42+8], %fd134;
	ld.global.v2.f64 	{%fd137, %fd138}, [%rd32+16];
	ld.global.u32 	%r58, [%rd30+4];
	mul.wide.s32 	%rd43, %r58, 16;
	add.s64 	%rd44, %rd2, %rd43;
	atom.global.add.f64 	%fd139, [%rd44], %fd137;
	atom.global.add.f64 	%fd140, [%rd44+8], %fd138;
	ld.global.v2.f64 	{%fd141, %fd142}, [%rd32+32];
	ld.global.u32 	%r59, [%rd30+8];
	mul.wide.s32 	%rd45, %r59, 16;
	add.s64 	%rd46, %rd2, %rd45;
	atom.global.add.f64 	%fd143, [%rd46], %fd141;
	atom.global.add.f64 	%fd144, [%rd46+8], %fd142;
	ld.global.v2.f64 	{%fd145, %fd146}, [%rd32+48];
	ld.global.u32 	%r60, [%rd30+12];
	mul.wide.s32 	%rd47, %r60, 16;
	add.s64 	%rd48, %rd2, %rd47;
	atom.global.add.f64 	%fd147, [%rd48], %fd145;
	atom.global.add.f64 	%fd148, [%rd48+8], %fd146;
	add.s32 	%r71, %r71, 8;
	add.s32 	%r69, %r69, 8;
	setp.ne.s32 	%p13, %r69, 0;
	@%p13 bra 	$L__BB3_5;
$L__BB3_6:
	setp.eq.s32 	%p14, %r5, 0;
	@%p14 bra 	$L__BB3_26;
	and.b32  	%r12, %r4, 3;
	setp.lt.u32 	%p15, %r5, 4;
	@%p15 bra 	$L__BB3_9;
	mul.wide.s32 	%rd49, %r71, 4;
	add.s64 	%rd50, %rd1, %rd49;
	mul.wide.s32 	%rd51, %r71, 16;
	add.s64 	%rd52, %rd3, %rd51;
	ld.global.v2.f64 	{%fd149, %fd150}, [%rd52];
	ld.global.u32 	%r61, [%rd50];
	mul.wide.s32 	%rd53, %r61, 16;
	add.s64 	%rd54, %rd2, %rd53;
	atom.global.add.f64 	%fd151, [%rd54], %fd149;
	atom.global.add.f64 	%fd152, [%rd54+8], %fd150;
	ld.global.v2.f64 	{%fd153, %fd154}, [%rd52+16];
	ld.global.u32 	%r62, [%rd50+4];
	mul.wide.s32 	%rd55, %r62, 16;
	add.s64 	%rd56, %rd2, %rd55;
	atom.global.add.f64 	%fd155, [%rd56], %fd153;
	atom.global.add.f64 	%fd156, [%rd56+8], %fd154;
	ld.global.v2.f64 	{%fd157, %fd158}, [%rd52+32];
	ld.global.u32 	%r63, [%rd50+8];
	mul.wide.s32 	%rd57, %r63, 16;
	add.s64 	%rd58, %rd2, %rd57;
	atom.global.add.f64 	%fd159, [%rd58], %fd157;
	atom.global.add.f64 	%fd160, [%rd58+8], %fd158;
	ld.global.v2.f64 	{%fd161, %fd162}, [%rd52+48];
	ld.global.u32 	%r64, [%rd50+12];
	mul.wide.s32 	%rd59, %r64, 16;
	add.s64 	%rd60, %rd2, %rd59;
	atom.global.add.f64 	%fd163, [%rd60], %fd161;
	atom.global.add.f64 	%fd164, [%rd60+8], %fd162;
	add.s32 	%r71, %r71, 4;
$L__BB3_9:
	setp.eq.s32 	%p16, %r12, 0;
	@%p16 bra 	$L__BB3_26;
	setp.eq.s32 	%p17, %r12, 1;
	@%p17 bra 	$L__BB3_12;
	mul.wide.s32 	%rd61, %r71, 4;
	add.s64 	%rd62, %rd1, %rd61;
	mul.wide.s32 	%rd63, %r71, 16;
	add.s64 	%rd64, %rd3, %rd63;
	ld.global.v2.f64 	{%fd165, %fd166}, [%rd64];
	ld.global.u32 	%r65, [%rd62];
	mul.wide.s32 	%rd65, %r65, 16;
	add.s64 	%rd66, %rd2, %rd65;
	atom.global.add.f64 	%fd167, [%rd66], %fd165;
	atom.global.add.f64 	%fd168, [%rd66+8], %fd166;
	ld.global.v2.f64 	{%fd169, %fd170}, [%rd64+16];
	ld.global.u32 	%r66, [%rd62+4];
	mul.wide.s32 	%rd67, %r66, 16;
	add.s64 	%rd68, %rd2, %rd67;
	atom.global.add.f64 	%fd171, [%rd68], %fd169;
	atom.global.add.f64 	%fd172, [%rd68+8], %fd170;
	add.s32 	%r71, %r71, 2;
$L__BB3_12:
	and.b32  	%r67, %r4, 1;
	setp.eq.b32 	%p18, %r67, 1;
	not.pred 	%p19, %p18;
	@%p19 bra 	$L__BB3_26;
	mul.wide.s32 	%rd69, %r71, 4;
	add.s64 	%rd70, %rd1, %rd69;
	mul.wide.s32 	%rd71, %r71, 16;
	add.s64 	%rd72, %rd3, %rd71;
	ld.global.v2.f64 	{%fd173, %fd174}, [%rd72];
	ld.global.u32 	%r68, [%rd70];
	mul.wide.s32 	%rd73, %r68, 16;
	add.s64 	%rd74, %rd2, %rd73;
	atom.global.add.f64 	%fd175, [%rd74], %fd173;
	atom.global.add.f64 	%fd176, [%rd74+8], %fd174;
	bra.uni 	$L__BB3_26;
$L__BB3_14:
	sub.s32 	%r17, %r3, %r71;
	sub.s32 	%r41, %r71, %r3;
	setp.gt.u32 	%p4, %r41, -16;
	@%p4 bra 	$L__BB3_17;
	and.b32  	%r42, %r17, -16;
	neg.s32 	%r74, %r42;
$L__BB3_16:
	.pragma "nounroll";
	ld.param.u64 	%rd77, [_ZN5janus21CSRMatrixSumDimKernelEPKiS1_PKN6thrust24THRUST_300001_SM_1000_NS7complexIdEEiiiiPS5__param_7];
	ld.param.u64 	%rd75, [_ZN5janus21CSRMatrixSumDimKernelEPKiS1_PKN6thrust24THRUST_300001_SM_1000_NS7complexIdEEiiiiPS5__param_2];
	mul.wide.s32 	%rd15, %r71, 16;
	cvta.to.global.u64 	%rd16, %rd75;
	add.s64 	%rd17, %rd16, %rd15;
	ld.global.v2.f64 	{%fd1, %fd2}, [%rd17];
	cvta.to.global.u64 	%rd18, %rd77;
	mov.u32 	%r45, %tid.x;
	mad.lo.s32 	%r46, %r38, %r39, %r45;
	mul.wide.s32 	%rd19, %r46, 16;
	add.s64 	%rd20, %rd18, %rd19;
	atom.global.add.f64 	%fd3, [%rd20], %fd1;
	atom.global.add.f64 	%fd4, [%rd20+8], %fd2;
	ld.global.v2.f64 	{%fd5, %fd6}, [%rd17+16];
	atom.global.add.f64 	%fd7, [%rd20], %fd5;
	atom.global.add.f64 	%fd8, [%rd20+8], %fd6;
	ld.global.v2.f64 	{%fd9, %fd10}, [%rd17+32];
	atom.global.add.f64 	%fd11, [%rd20], %fd9;
	atom.global.add.f64 	%fd12, [%rd20+8], %fd10;
	ld.global.v2.f64 	{%fd13, %fd14}, [%rd17+48];
	atom.global.add.f64 	%fd15, [%rd20], %fd13;
	atom.global.add.f64 	%fd16, [%rd20+8], %fd14;
	ld.global.v2.f64 	{%fd17, %fd18}, [%rd17+64];
	atom.global.add.f64 	%fd19, [%rd20], %fd17;
	atom.global.add.f64 	%fd20, [%rd20+8], %fd18;
	ld.global.v2.f64 	{%fd21, %fd22}, [%rd17+80];
	atom.global.add.f64 	%fd23, [%rd20], %fd21;
	atom.global.add.f64 	%fd24, [%rd20+8], %fd22;
	ld.global.v2.f64 	{%fd25, %fd26}, [%rd17+96];
	atom.global.add.f64 	%fd27, [%rd20], %fd25;
	atom.global.add.f64 	%fd28, [%rd20+8], %fd26;
	ld.global.v2.f64 	{%fd29, %fd30}, [%rd17+112];
	atom.global.add.f64 	%fd31, [%rd20], %fd29;
	atom.global.add.f64 	%fd32, [%rd20+8], %fd30;
	ld.global.v2.f64 	{%fd33, %fd34}, [%rd17+128];
	atom.global.add.f64 	%fd35, [%rd20], %fd33;
	atom.global.add.f64 	%fd36, [%rd20+8], %fd34;
	ld.global.v2.f64 	{%fd37, %fd38}, [%rd17+144];
	atom.global.add.f64 	%fd39, [%rd20], %fd37;
	atom.global.add.f64 	%fd40, [%rd20+8], %fd38;
	ld.global.v2.f64 	{%fd41, %fd42}, [%rd17+160];
	atom.global.add.f64 	%fd43, [%rd20], %fd41;
	atom.global.add.f64 	%fd44, [%rd20+8], %fd42;
	ld.global.v2.f64 	{%fd45, %fd46}, [%rd17+176];
	atom.global.add.f64 	%fd47, [%rd20], %fd45;
	atom.global.add.f64 	%fd48, [%rd20+8], %fd46;
	ld.global.v2.f64 	{%fd49, %fd50}, [%rd17+192];
	atom.global.add.f64 	%fd51, [%rd20], %fd49;
	atom.global.add.f64 	%fd52, [%rd20+8], %fd50;
	ld.global.v2.f64 	{%fd53, %fd54}, [%rd17+208];
	atom.global.add.f64 	%fd55, [%rd20], %fd53;
	atom.global.add.f64 	%fd56, [%rd20+8], %fd54;
	ld.global.v2.f64 	{%fd57, %fd58}, [%rd17+224];
	atom.global.add.f64 	%fd59, [%rd20], %fd57;
	atom.global.add.f64 	%fd60, [%rd20+8], %fd58;
	ld.global.v2.f64 	{%fd61, %fd62}, [%rd17+240];
	atom.global.add.f64 	%fd63, [%rd20], %fd61;
	atom.global.add.f64 	%fd64, [%rd20+8], %fd62;
	add.s32 	%r71, %r71, 16;
	add.s32 	%r74, %r74, 16;
	setp.ne.s32 	%p5, %r74, 0;
	@%p5 bra 	$L__BB3_16;
$L__BB3_17:
	and.b32  	%r24, %r17, 15;
	setp.eq.s32 	%p6, %r24, 0;
	@%p6 bra 	$L__BB3_26;
	ld.param.u64 	%rd78, [_ZN5janus21CSRMatrixSumDimKernelEPKiS1_PKN6thrust24THRUST_300001_SM_1000_NS7complexIdEEiiiiPS5__param_7];
	ld.param.u64 	%rd76, [_ZN5janus21CSRMatrixSumDimKernelEPKiS1_PKN6thrust24THRUST_300001_SM_1000_NS7complexIdEEiiiiPS5__param_2];
	cvta.to.global.u64 	%rd21, %rd78;
	mov.u32 	%r47, %ntid.x;
	mov.u32 	%r48, %ctaid.x;
	mov.u32 	%r49, %tid.x;
	mad.lo.s32 	%r50, %r47, %r48, %r49;
	mul.wide.s32 	%rd22, %r50, 16;
	add.s64 	%rd6, %rd21, %rd22;
	cvta.to.global.u64 	%rd7, %rd76;
	and.b32  	%r25, %r17, 7;
	setp.lt.u32 	%p7, %r24, 8;
	@%p7 bra 	$L__BB3_20;
	mul.wide.s32 	%rd23, %r71, 16;
	add.s64 	%rd24, %rd7, %rd23;
	ld.global.v2.f64 	{%fd65, %fd66}, [%rd24];
	atom.global.add.f64 	%fd67, [%rd6], %fd65;
	atom.global.add.f64 	%fd68, [%rd6+8], %fd66;
	ld.global.v2.f64 	{%fd69, %fd70}, [%rd24+16];
	atom.global.add.f64 	%fd71, [%rd6], %fd69;
	atom.global.add.f64 	%fd72, [%rd6+8], %fd70;
	ld.global.v2.f64 	{%fd73, %fd74}, [%rd24+32];
	atom.global.add.f64 	%fd75, [%rd6], %fd73;
	atom.global.add.f64 	%fd76, [%rd6+8], %fd74;
	ld.global.v2.f64 	{%fd77, %fd78}, [%rd24+48];
	atom.global.add.f64 	%fd79, [%rd6], %fd77;
	atom.global.add.f64 	%fd80, [%rd6+8], %fd78;
	ld.global.v2.f64 	{%fd81, %fd82}, [%rd24+64];
	atom.global.add.f64 	%fd83, [%rd6], %fd81;
	atom.global.add.f64 	%fd84, [%rd6+8], %fd82;
	ld.global.v2.f64 	{%fd85, %fd86}, [%rd24+80];
	atom.global.add.f64 	%fd87, [%rd6], %fd85;
	atom.global.add.f64 	%fd88, [%rd6+8], %fd86;
	ld.global.v2.f64 	{%fd89, %fd90}, [%rd24+96];
	atom.global.add.f64 	%fd91, [%rd6], %fd89;
	atom.global.add.f64 	%fd92, [%rd6+8], %fd90;
	ld.global.v2.f64 	{%fd93, %fd94}, [%rd24+112];
	atom.global.add.f64 	%fd95, [%rd6], %fd93;
	atom.global.add.f64 	%fd96, [%rd6+8], %fd94;
	add.s32 	%r71, %r71, 8;
$L__BB3_20:
	setp.eq.s32 	%p8, %r25, 0;
	@%p8 bra 	$L__BB3_26;
	and.b32  	%r28, %r17, 3;
	setp.lt.u32 	%p9, %r25, 4;
	@%p9 bra 	$L__BB3_23;
	mul.wide.s32 	%rd25, %r71, 16;
	add.s64 	%rd26, %rd7, %rd25;
	ld.global.v2.f64 	{%fd97, %fd98}, [%rd26];
	atom.global.add.f64 	%fd99, [%rd6], %fd97;
	atom.global.add.f64 	%fd100, [%rd6+8], %fd98;
	ld.global.v2.f64 	{%fd101, %fd102}, [%rd26+16];
	atom.global.add.f64 	%fd103, [%rd6], %fd101;
	atom.global.add.f64 	%fd104, [%rd6+8], %fd102;
	ld.global.v2.f64 	{%fd105, %fd106}, [%rd26+32];
	atom.global.add.f64 	%fd107, [%rd6], %fd105;
	atom.global.add.f64 	%fd108, [%rd6+8], %fd106;
	ld.global.v2.f64 	{%fd109, %fd110}, [%rd26+48];
	atom.global.add.f64 	%fd111, [%rd6], %fd109;
	atom.global.add.f64 	%fd112, [%rd6+8], %fd110;
	add.s32 	%r71, %r71, 4;
$L__BB3_23:
	setp.eq.s32 	%p10, %r28, 0;
	@%p10 bra 	$L__BB3_26;
	neg.s32 	%r79, %r28;
$L__BB3_25:
	.pragma "nounroll";
	mul.wide.s32 	%rd27, %r71, 16;
	add.s64 	%rd28, %rd7, %rd27;
	ld.global.v2.f64 	{%fd113, %fd114}, [%rd28];
	atom.global.add.f64 	%fd115, [%rd6], %fd113;
	atom.global.add.f64 	%fd116, [%rd6+8], %fd114;
	add.s32 	%r71, %r71, 1;
	add.s32 	%r79, %r79, 1;
	setp.ne.s32 	%p11, %r79, 0;
	@%p11 bra 	$L__BB3_25;
$L__BB3_26:
	ret;

}


// ===== COMPILED SASS (sm_100) =====

	.target	sm_100

	.elftype	@"ET_EXEC"


//--------------------- .note.nv.tkinfo           --------------------------
	.section	.note.nv.tkinfo,"",@"SHT_NOTE"
	.sectionflags	@"SHF_NOTE_NV_TKINFO"
	.tkinfo
        /*0018*/ 	.word	0x00000002
        /*0030*/ 	.string	""
        /*0030*/ 	.string	"ptxas"
        /*0030*/ 	.string	"Cuda compilation tools, release 13.0, V13.0.88"
        /*0030*/ 	.string	"Build cuda_13.0.r13.0/compiler.36424714_0"
        /*0030*/ 	.string	"-arch sm_100 -m 64 "



//--------------------- .note.nv.cuinfo           --------------------------
	.section	.note.nv.cuinfo,"",@"SHT_NOTE"
	.sectionflags	@"SHF_NOTE_NV_CUINFO"
        /*0018*/ 	.short	0x0002
        /*001a*/ 	.short	0x0064
        /*001c*/ 	.short	0x0082
	.zero		2


//--------------------- .nv.info                  --------------------------
	.section	.nv.info,"",@"SHT_CUDA_INFO"
	.align	4


	//----- nvinfo : EIATTR_REGCOUNT
	.align		4
        /*0000*/ 	.byte	0x04, 0x2f
        /*0002*/ 	.short	(.L_29 - .L_28)
	.align		4
.L_28:
        /*0004*/ 	.word	index@(_ZN5janus26CSRMatrixReduceBlockKernelEPKN6thrust24THRUST_300001_SM_1000_NS7complexIdEEiPS3_)
        /*0008*/ 	.word	0x00000012


	//----- nvinfo : EIATTR_FRAME_SIZE
	.align		4
.L_29:
        /*000c*/ 	.byte	0x04, 0x11
        /*000e*/ 	.short	(.L_31 - .L_30)
	.align		4
.L_30:
        /*0010*/ 	.word	index@(_ZN5janus26CSRMatrixReduceBlockKernelEPKN6thrust24THRUST_300001_SM_1000_NS7complexIdEEiPS3_)
        /*0014*/ 	.word	0x00000000


	//----- nvinfo : EIATTR_REGCOUNT
	.align		4
.L_31:
        /*0018*/ 	.byte	0x04, 0x2f
        /*001a*/ 	.short	(.L_33 - .L_32)
	.align		4
.L_32:
        /*001c*/ 	.word	index@(_ZN5janus28CSRMatrixPartialReduceKernelEPKN6thrust24THRUST_300001_SM_1000_NS7complexIdEEiPS3_)
        /*0020*/ 	.word	0x00000012


	//----- nvinfo : EIATTR_FRAME_SIZE
	.align		4
.L_33:
        /*0024*/ 	.byte	0x04, 0x11
        /*0026*/ 	.short	(.L_35 - .L_34)
	.align		4
.L_34:
        /*0028*/ 	.word	index@(_ZN5janus28CSRMatrixPartialReduceKernelEPKN6thrust24THRUST_300001_SM_1000_NS7complexIdEEiPS3_)
        /*002c*/ 	.word	0x00000000


	//----- nvinfo : EIATTR_REGCOUNT
	.align		4
.L_35:
        /*0030*/ 	.byte	0x04, 0x2f
        /*0032*/ 	.short	(.L_37 - .L_36)
	.align		4
.L_36:
        /*0034*/ 	.word	index@(_ZN5janus26CSRMatrixFinalReduceKernelEPKN6thrust24THRUST_300001_SM_1000_NS7complexIdEEiPS3_)
        /*0038*/ 	.word	0x00000012


	//----- nvinfo : EIATTR_FRAME_SIZE
	.align		4
.L_37:
        /*003c*/ 	.byte	0x04, 0x11
        /*003e*/ 	.short	(.L_39 - .L_38)
	.align		4
.L_38:
        /*0040*/ 	.word	index@(_ZN5janus26CSRMatrixFinalReduceKernelEPKN6thrust24THRUST_300001_SM_1000_NS7complexIdEEiPS3_)
        /*0044*/ 	.word	0x00000000


	//----- nvinfo : EIATTR_REGCOUNT
	.align		4
.L_39:
        /*0048*/ 	.byte	0x04, 0x2f
        /*004a*/ 	.short	(.L_41 - .L_40)
	.align		4
.L_40:
        /*004c*/ 	.word	index@(_ZN5janus21CSRMatrixSumDimKernelEPKiS1_PKN6thrust24THRUST_300001_SM_1000_NS7complexIdEEiiiiPS5_)
        /*0050*/ 	.word	0x00000022


	//----- nvinfo : EIATTR_FRAME_SIZE
	.align		4
.L_41:
        /*0054*/ 	.byte	0x04, 0x11
        /*0056*/ 	.short	(.L_43 - .L_42)
	.align		4
.L_42:
        /*0058*/ 	.word	index@(_ZN5janus21CSRMatrixSumDimKernelEPKiS1_PKN6thrust24THRUST_300001_SM_1000_NS7complexIdEEiiiiPS5_)
        /*005c*/ 	.word	0x00000000


	//----- nvinfo : EIATTR_MIN_STACK_SIZE
	.align		4
.L_43:
        /*0060*/ 	.byte	0x04, 0x12
        /*0062*/ 	.short	(.L_45 - .L_44)
	.align		4
.L_44:
        /*0064*/ 	.word	index@(_ZN5janus21CSRMatrixSumDimKernelEPKiS1_PKN6thrust24THRUST_300001_SM_1000_NS7complexIdEEiiiiPS5_)
        /*0068*/ 	.word	0x00000000


	//----- nvinfo : EIATTR_MIN_STACK_SIZE
	.align		4
.L_45:
        /*006c*/ 	.byte	0x04, 0x12
        /*006e*/ 	.short	(.L_47 - .L_46)
	.align		4
.L_46:
        /*0070*/ 	.word	index@(_ZN5janus26CSRMatrixFinalReduceKernelEPKN6thrust24THRUST_300001_SM_1000_NS7complexIdEEiPS3_)
        /*0074*/ 	.word	0x00000000


	//----- nvinfo : EIATTR_MIN_STACK_SIZE
	.align		4
.L_47:
        /*0078*/ 	.byte	0x04, 0x12
        /*007a*/ 	.short	(.L_49 - .L_48)
	.align		4
.L_48:
        /*007c*/ 	.word	index@(_ZN5janus28CSRMatrixPartialReduceKernelEPKN6thrust24THRUST_300001_SM_1000_NS7complexIdEEiPS3_)
        /*0080*/ 	.word	0x00000000


	//----- nvinfo : EIATTR_MIN_STACK_SIZE
	.align		4
.L_49:
        /*0084*/ 	.byte	0x04, 0x12
        /*0086*/ 	.short	(.L_51 - .L_50)
	.align		4
.L_50:
        /*0088*/ 	.word	index@(_ZN5janus26CSRMatrixReduceBlockKernelEPKN6thrust24THRUST_300001_SM_1000_NS7complexIdEEiPS3_)
        /*008c*/ 	.word	0x00000000
.L_51:


//--------------------- .nv.compat                --------------------------
	.section	.nv.compat,"",@"SHT_CUDA_COMPAT_INFO"
	.align	4
        /*0000*/ 	.byte	0x02, 0x09, 0x00, 0x00, 0x02, 0x02, 0x01, 0x00, 0x02, 0x05, 0x05, 0x00, 0x03, 0x07, 0x01, 0x01
        /*0010*/ 	.byte	0x02, 0x03, 0x00, 0x00, 0x02, 0x06, 0x01, 0x00, 0x04, 0x0b, 0x08, 0x00, 0x01, 0x00, 0x00, 0x00
        /*0020*/ 	.byte	0x00, 0x00, 0x00, 0x00


//--------------------- .nv.info._ZN5janus21CSRMatrixSumDimKernelEPKiS1_PKN6thrust24THRUST_300001_SM_1000_NS7complexIdEEiiiiPS5_ --------------------------
	.section	.nv.info._ZN5janus21CSRMatrixSumDimKernelEPKiS1_PKN6thrust24THRUST_300001_SM_1000_NS7complexIdEEiiiiPS5_,"",@"SHT_CUDA_INFO"
	.sectionflags	@""
	.align	4


	//----- nvinfo : EIATTR_CUDA_API_VERSION
	.align		4
        /*0000*/ 	.byte	0x04, 0x37
        /*0002*/ 	.short	(.L_53 - .L_52)
.L_52:
        /*0004*/ 	.word	0x00000082


	//----- nvinfo : EIATTR_KPARAM_INFO
	.align		4
.L_53:
        /*0008*/ 	.byte	0x04, 0x17
        /*000a*/ 	.short	(.L_55 - .L_54)
.L_54:
        /*000c*/ 	.word	0x00000000
        /*0010*/ 	.short	0x0007
        /*0012*/ 	.short	0x0028
        /*0014*/ 	.byte	0x00, 0xf5, 0x21, 0x00


	//----- nvinfo : EIATTR_KPARAM_INFO
	.align		4
.L_55:
        /*0018*/ 	.byte	0x04, 0x17
        /*001a*/ 	.short	(.L_57 - .L_56)
.L_56:
        /*001c*/ 	.word	0x00000000
        /*0020*/ 	.short	0x0006
        /*0022*/ 	.short	0x0024
        /*0024*/ 	.byte	0x00, 0xf0, 0x11, 0x00


	//----- nvinfo : EIATTR_KPARAM_INFO
	.align		4
.L_57:
        /*0028*/ 	.byte	0x04, 0x17
        /*002a*/ 	.short	(.L_59 - .L_58)
.L_58:
        /*002c*/ 	.word	0x00000000
        /*0030*/ 	.short	0x0005
        /*0032*/ 	.short	0x0020
        /*0034*/ 	.byte	0x00, 0xf0, 0x11, 0x00


	//----- nvinfo : EIATTR_KPARAM_INFO
	.align		4
.L_59:
        /*0038*/ 	.byte	0x04, 0x17
        /*003a*/ 	.short	(.L_61 - .L_60)
.L_60:
        /*003c*/ 	.word	0x00000000
        /*0040*/ 	.short	0x0004
        /*0042*/ 	.short	0x001c
        /*0044*/ 	.byte	0x00, 0xf0, 0x11, 0x00


	//----- nvinfo : EIATTR_KPARAM_INFO
	.align		4
.L_61:
        /*0048*/ 	.byte	0x04, 0x17
        /*004a*/ 	.short	(.L_63 - .L_62)
.L_62:
        /*004c*/ 	.word	0x00000000
        /*0050*/ 	.short	0x0003
        /*0052*/ 	.short	0x0018
        /*0054*/ 	.byte	0x00, 0xf0, 0x11, 0x00


	//----- nvinfo : EIATTR_KPARAM_INFO
	.align		4
.L_63:
        /*0058*/ 	.byte	0x04, 0x17
        /*005a*/ 	.short	(.L_65 - .L_64)
.L_64:
        /*005c*/ 	.word	0x00000000
        /*0060*/ 	.short	0x0002
        /*0062*/ 	.short	0x0010
        /*0064*/ 	.byte	0x00, 0xf5, 0x21, 0x00


	//----- nvinfo : EIATTR_KPARAM_INFO
	.align		4
.L_65:
        /*0068*/ 	.byte	0x04, 0x17
        /*006a*/ 	.short	(.L_67 - .L_66)
.L_66:
        /*006c*/ 	.word	0x00000000
        /*0070*/ 	.short	0x0001
        /*0072*/ 	.short	0x0008
        /*0074*/ 	.byte	0x00, 0xf5, 0x21, 0x00


	//----- nvinfo : EIATTR_KPARAM_INFO
	.align		4
.L_67:
        /*0078*/ 	.byte	0x04, 0x17
        /*007a*/ 	.short	(.L_69 - .L_68)
.L_68:
        /*007c*/ 	.word	0x00000000
        /*0080*/ 	.short	0x0000
        /*0082*/ 	.short	0x0000
        /*0084*/ 	.byte	0x00, 0xf5, 0x21, 0x00


	//----- nvinfo : EIATTR_SPARSE_MMA_MASK
	.align		4
.L_69:
        /*0088*/ 	.byte	0x03, 0x50
        /*008a*/ 	.short	0x0000


	//----- nvinfo : EIATTR_MAXREG_COUNT
	.align		4
        /*008c*/ 	.byte	0x03, 0x1b
        /*008e*/ 	.short	0x00ff


	//----- nvinfo : EIATTR_MERCURY_ISA_VERSION
	.align		4
        /*0090*/ 	.byte	0x03, 0x5f
        /*0092*/ 	.short	0x0101


	//----- nvinfo : EIATTR_VRC_CTA_INIT_COUNT
	.align		4
        /*0094*/ 	.byte	0x02, 0x4a
	.zero		1
	.zero		1


	//----- nvinfo : EIATTR_EXIT_INSTR_OFFSETS
	.align		4
        /*0098*/ 	.byte	0x04, 0x1c
        /*009a*/ 	.short	(.L_71 - .L_70)


	//   ....[0]....
.L_70:
        /*009c*/ 	.word	0x00000070


	//   ....[1]....
        /*00a0*/ 	.word	0x000000e0


	//   ....[2]....
        /*00a4*/ 	.word	0x00000510


	//   ....[3]....
        /*00a8*/ 	.word	0x00000720


	//   ....[4]....
        /*00ac*/ 	.word	0x00000890


	//   ....[5]....
        /*00b0*/ 	.word	0x00000940


	//   ....[6]....
        /*00b4*/ 	.word	0x00000d60


	//   ....[7]....
        /*00b8*/ 	.word	0x00000fc0


	//   ....[8]....
        /*00bc*/ 	.word	0x00001120


	//   ....[9]....
        /*00c0*/ 	.word	0x000011d0


	//----- nvinfo : EIATTR_CRS_STACK_SIZE
	.align		4
.L_71:
        /*00c4*/ 	.byte	0x04, 0x1e
        /*00c6*/ 	.short	(.L_73 - .L_72)
.L_72:
        /*00c8*/ 	.word	0x00000000


	//----- nvinfo : EIATTR_CBANK_PARAM_SIZE
	.align		4
.L_73:
        /*00cc*/ 	.byte	0x03, 0x19
        /*00ce*/ 	.short	0x0030


	//----- nvinfo : EIATTR_PARAM_CBANK
	.align		4
        /*00d0*/ 	.byte	0x04, 0x0a
        /*00d2*/ 	.short	(.L_75 - .L_74)
	.align		4
.L_74:
        /*00d4*/ 	.word	index@(.nv.constant0._ZN5janus21CSRMatrixSumDimKernelEPKiS1_PKN6thrust24THRUST_300001_SM_1000_NS7complexIdEEiiiiPS5_)
        /*00d8*/ 	.short	0x0380
        /*00da*/ 	.short	0x0030


	//----- nvinfo : EIATTR_SW_WAR
	.align		4
.L_75:
        /*00dc*/ 	.byte	0x04, 0x36
        /*00de*/ 	.short	(.L_77 - .L_76)
.L_76:
        /*00e0*/ 	.word	0x00000008
.L_77:


//--------------------- .nv.info._ZN5janus26CSRMatrixFinalReduceKernelEPKN6thrust24THRUST_300001_SM_1000_NS7complexIdEEiPS3_ --------------------------
	.section	.nv.info._ZN5janus26CSRMatrixFinalReduceKernelEPKN6thrust24THRUST_300001_SM_1000_NS7complexIdEEiPS3_,"",@"SHT_CUDA_INFO"
	.sectionflags	@""
	.align	4


	//----- nvinfo : EIATTR_CUDA_API_VERSION
	.align		4
        /*0000*/ 	.byte	0x04, 0x37
        /*0002*/ 	.short	(.L_79 - .L_78)
.L_78:
        /*0004*/ 	.word	0x00000082


	//----- nvinfo : EIATTR_KPARAM_INFO
	.align		4
.L_79:
        /*0008*/ 	.byte	0x04, 0x17
        /*000a*/ 	.short	(.L_81 - .L_80)
.L_80:
        /*000c*/ 	.word	0x00000000
        /*0010*/ 	.short	0x0002
        /*0012*/ 	.short	0x0010
        /*0014*/ 	.byte	0x00, 0xf5, 0x21, 0x00


	//----- nvinfo : EIATTR_KPARAM_INFO
	.align		4
.L_81:
        /*0018*/ 	.byte	0x04, 0x17
        /*001a*/ 	.short	(.L_83 - .L_82)
.L_82:
        /*001c*/ 	.word	0x00000000
        /*0020*/ 	.short	0x0001
        /*0022*/ 	.short	0x0008
        /*0024*/ 	.byte	0x00, 0xf0, 0x11, 0x00


	//----- nvinfo : EIATTR_KPARAM_INFO
	.align		4
.L_83:
        /*0028*/ 	.byte	0x04, 0x17
        /*002a*/ 	.short	(.L_85 - .L_84)
.L_84:
        /*002c*/ 	.word	0x00000000
        /*0030*/ 	.short	0x0000
        /*0032*/ 	.short	0x0000
        /*0034*/ 	.byte	0x00, 0xf5, 0x21, 0x00


	//----- nvinfo : EIATTR_SPARSE_MMA_MASK
	.align		4
.L_85:
        /*0038*/ 	.byte	0x03, 0x50
        /*003a*/ 	.short	0x0000


	//----- nvinfo : EIATTR_MAXREG_COUNT
	.align		4
        /*003c*/ 	.byte	0x03, 0x1b
        /*003e*/ 	.short	0x00ff


	//----- nvinfo : EIATTR_NUM_BARRIERS
	.align		4
        /*0040*/ 	.byte	0x02, 0x4c
        /*0042*/ 	.byte	0x01
	.zero		1


	//----- nvinfo : EIATTR_MERCURY_ISA_VERSION
	.align		4
        /*0044*/ 	.byte	0x03, 0x5f
        /*0046*/ 	.short	0x0101


	//----- nvinfo : EIATTR_VRC_CTA_INIT_COUNT
	.align		4
        /*0048*/ 	.byte	0x02, 0x4a
	.zero		1
	.zero		1


	//----- nvinfo : EIATTR_EXIT_INSTR_OFFSETS
	.align		4
        /*004c*/ 	.byte	0x04, 0x1c
        /*004e*/ 	.short	(.L_87 - .L_86)


	//   ....[0]....
.L_86:
        /*0050*/ 	.word	0x00000210


	//   ....[1]....
        /*0054*/ 	.word	0x00000280


	//----- nvinfo : EIATTR_CBANK_PARAM_SIZE
	.align		4
.L_87:
        /*0058*/ 	.byte	0x03, 0x19
        /*005a*/ 	.short	0x0018


	//----- nvinfo : EIATTR_PARAM_CBANK
	.align		4
        /*005c*/ 	.byte	0x04, 0x0a
        /*005e*/ 	.short	(.L_89 - .L_88)
	.align		4
.L_88:
        /*0060*/ 	.word	index@(.nv.constant0._ZN5janus26CSRMatrixFinalReduceKernelEPKN6thrust24THRUST_300001_SM_1000_NS7complexIdEEiPS3_)
        /*0064*/ 	.short	0x0380
        /*0066*/ 	.short	0x0018


	//----- nvinfo : EIATTR_SW_WAR
	.align		4
.L_89:
        /*0068*/ 	.byte	0x04, 0x36
        /*006a*/ 	.short	(.L_91 - .L_90)
.L_90:
        /*006c*/ 	.word	0x00000008
.L_91:


//--------------------- .nv.info._ZN5janus28CSRMatrixPartialReduceKernelEPKN6thrust24THRUST_300001_SM_1000_NS7complexIdEEiPS3_ --------------------------
	.section	.nv.info._ZN5janus28CSRMatrixPartialReduceKernelEPKN6thrust24THRUST_300001_SM_1000_NS7complexIdEEiPS3_,"",@"SHT_CUDA_INFO"
	.sectionflags	@""
	.align	4


	//----- nvinfo : EIATTR_CUDA_API_VERSION
	.align		4
        /*0000*/ 	.byte	0x04, 0x37
        /*0002*/ 	.short	(.L_93 - .L_92)
.L_92:
        /*0004*/ 	.word	0x00000082


	//----- nvinfo : EIATTR_KPARAM_INFO
	.align		4
.L_93:
        /*0008*/ 	.byte	0x04, 0x17
        /*000a*/ 	.short	(.L_95 - .L_94)
.L_94:
        /*000c*/ 	.word	0x00000000
        /*0010*/ 	.short	0x0002
        /*0012*/ 	.short	0x0010
        /*0014*/ 	.byte	0x00, 0xf5, 0x21, 0x00


	//----- nvinfo : EIATTR_KPARAM_INFO
	.align		4
.L_95:
        /*0018*/ 	.byte	0x04, 0x17
        /*001a*/ 	.short	(.L_97 - .L_96)
.L_96:
        /*001c*/ 	.word	0x00000000
        /*0020*/ 	.short	0x0001
        /*0022*/ 	.short	0x0008
        /*0024*/ 	.byte	0x00, 0xf0, 0x11, 0x00


	//----- nvinfo : EIATTR_KPARAM_INFO
	.align		4
.L_97:
        /*0028*/ 	.byte	0x04, 0x17
        /*002a*/ 	.short	(.L_99 - .L_98)
.L_98:
        /*002c*/ 	.word	0x00000000
        /*0030*/ 	.short	0x0000
        /*0032*/ 	.short	0x0000
        /*0034*/ 	.byte	0x00, 0xf5, 0x21, 0x00


	//----- nvinfo : EIATTR_SPARSE_MMA_MASK
	.align		4
.L_99:
        /*0038*/ 	.byte	0x03, 0x50
        /*003a*/ 	.short	0x0000


	//----- nvinfo : EIATTR_MAXREG_COUNT
	.align		4
        /*003c*/ 	.byte	0x03, 0x1b
        /*003e*/ 	.short	0x00ff


	//----- nvinfo : EIATTR_NUM_BARRIERS
	.align		4
        /*0040*/ 	.byte	0x02, 0x4c
        /*0042*/ 	.byte	0x01
	.zero		1


	//----- nvinfo : EIATTR_MERCURY_ISA_VERSION
	.align		4
        /*0044*/ 	.byte	0x03, 0x5f
        /*0046*/ 	.short	0x0101


	//----- nvinfo : EIATTR_VRC_CTA_INIT_COUNT
	.align		4
        /*0048*/ 	.byte	0x02, 0x4a
	.zero		1
	.zero		1


	//----- nvinfo : EIATTR_EXIT_INSTR_OFFSETS
	.align		4
        /*004c*/ 	.byte	0x04, 0x1c
        /*004e*/ 	.short	(.L_101 - .L_100)


	//   ....[0]....
.L_100:
        /*0050*/ 	.word	0x000002d0


	//   ....[1]....
        /*0054*/ 	.word	0x00000350


	//----- nvinfo : EIATTR_CBANK_PARAM_SIZE
	.align		4
.L_101:
        /*0058*/ 	.byte	0x03, 0x19
        /*005a*/ 	.short	0x0018


	//----- nvinfo : EIATTR_PARAM_CBANK
	.align		4
        /*005c*/ 	.byte	0x04, 0x0a
        /*005e*/ 	.short	(.L_103 - .L_102)
	.align		4
.L_102:
        /*0060*/ 	.word	index@(.nv.constant0._ZN5janus28CSRMatrixPartialReduceKernelEPKN6thrust24THRUST_300001_SM_1000_NS7complexIdEEiPS3_)
        /*0064*/ 	.short	0x0380
        /*0066*/ 	.short	0x0018


	//----- nvinfo : EIATTR_SW_WAR
	.align		4
.L_103:
        /*0068*/ 	.byte	0x04, 0x36
        /*006a*/ 	.short	(.L_105 - .L_104)
.L_104:
        /*006c*/ 	.word	0x00000008
.L_105:


//--------------------- .nv.info._ZN5janus26CSRMatrixReduceBlockKernelEPKN6thrust24THRUST_300001_SM_1000_NS7complexIdEEiPS3_ --------------------------
	.section	.nv.info._ZN5janus26CSRMatrixReduceBlockKernelEPKN6thrust24THRUST_300001_SM_1000_NS7complexIdEEiPS3_,"",@"SHT_CUDA_INFO"
	.sectionflags	@""
	.align	4


	//----- nvinfo : EIATTR_CUDA_API_VERSION
	.align		4
        /*0000*/ 	.byte	0x04, 0x37
        /*0002*/ 	.short	(.L_107 - .L_106)
.L_106:
        /*0004*/ 	.word	0x00000082


	//----- nvinfo : EIATTR_KPARAM_INFO
	.align		4
.L_107:
        /*0008*/ 	.byte	0x04, 0x17
        /*000a*/ 	.short	(.L_109 - .L_108)
.L_108:
        /*000c*/ 	.word	0x00000000
        /*0010*/ 	.short	0x0002
        /*0012*/ 	.short	0x0010
        /*0014*/ 	.byte	0x00, 0xf5, 0x21, 0x00


	//----- nvinfo : EIATTR_KPARAM_INFO
	.align		4
.L_109:
        /*0018*/ 	.byte	0x04, 0x17
        /*001a*/ 	.short	(.L_111 - .L_110)
.L_110:
        /*001c*/ 	.word	0x00000000
        /*0020*/ 	.short	0x0001
        /*0022*/ 	.short	0x0008
        /*0024*/ 	.byte	0x00, 0xf0, 0x11, 0x00


	//----- nvinfo : EIATTR_KPARAM_INFO
	.align		4
.L_111:
        /*0028*/ 	.byte	0x04, 0x17
        /*002a*/ 	.short	(.L_113 - .L_112)
.L_112:
        /*002c*/ 	.word	0x00000000
        /*0030*/ 	.short	0x0000
        /*0032*/ 	.short	0x0000
        /*0034*/ 	.byte	0x00, 0xf5, 0x21, 0x00


	//----- nvinfo : EIATTR_SPARSE_MMA_MASK
	.align		4
.L_113:
        /*0038*/ 	.byte	0x03, 0x50
        /*003a*/ 	.short	0x0000


	//----- nvinfo : EIATTR_MAXREG_COUNT
	.align		4
        /*003c*/ 	.byte	0x03, 0x1b
        /*003e*/ 	.short	0x00ff


	//----- nvinfo : EIATTR_NUM_BARRIERS
	.align		4
        /*0040*/ 	.byte	0x02, 0x4c
        /*0042*/ 	.byte	0x01
	.zero		1


	//----- nvinfo : EIATTR_MERCURY_ISA_VERSION
	.align		4
        /*0044*/ 	.byte	0x03, 0x5f
        /*0046*/ 	.short	0x0101


	//----- nvinfo : EIATTR_VRC_CTA_INIT_COUNT
	.align		4
        /*0048*/ 	.byte	0x02, 0x4a
	.zero		1
	.zero		1


	//----- nvinfo : EIATTR_EXIT_INSTR_OFFSETS
	.align		4
        /*004c*/ 	.byte	0x04, 0x1c
        /*004e*/ 	.short	(.L_115 - .L_114)


	//   ....[0]....
.L_114:
        /*0050*/ 	.word	0x00000230


	//   ....[1]....
        /*0054*/ 	.word	0x000002b0


	//----- nvinfo : EIATTR_CBANK_PARAM_SIZE
	.align		4
.L_115:
        /*0058*/ 	.byte	0x03, 0x19
        /*005a*/ 	.short	0x0018


	//----- nvinfo : EIATTR_PARAM_CBANK
	.align		4
        /*005c*/ 	.byte	0x04, 0x0a
        /*005e*/ 	.short	(.L_117 - .L_116)
	.align		4
.L_116:
        /*0060*/ 	.word	index@(.nv.constant0._ZN5janus26CSRMatrixReduceBlockKernelEPKN6thrust24THRUST_300001_SM_1000_NS7complexIdEEiPS3_)
        /*0064*/ 	.short	0x0380
        /*0066*/ 	.short	0x0018


	//----- nvinfo : EIATTR_SW_WAR
	.align		4
.L_117:
        /*0068*/ 	.byte	0x04, 0x36
        /*006a*/ 	.short	(.L_119 - .L_118)
.L_118:
        /*006c*/ 	.word	0x00000008
.L_119:


//--------------------- .nv.callgraph             --------------------------
	.section	.nv.callgraph,"",@"SHT_CUDA_CALLGRAPH"
	.align	4
	.sectionentsize	8
	.align		4
        /*0000*/ 	.word	0x00000000
	.align		4
        /*0004*/ 	.word	0xffffffff
	.align		4
        /*0008*/ 	.word	0x00000000
	.align		4
        /*000c*/ 	.word	0xfffffffe
	.align		4
        /*0010*/ 	.word	0x00000000
	.align		4
        /*0014*/ 	.word	0xfffffffd
	.align		4
        /*0018*/ 	.word	0x00000000
	.align		4
        /*001c*/ 	.word	0xfffffffc


//--------------------- .nv.constant4             --------------------------
	.section	.nv.constant4,"a",@progbits
	.align	8
	.align		8
.nv.constant4:
        /*0000*/ 	.dword	_ZN34_INTERNAL_d21583cd_4_k_cu_58b097624cuda3std3__45__cpo5beginE
	.align		8
        /*0008*/ 	.dword	_ZN34_INTERNAL_d21583cd_4_k_cu_58b097624cuda3std3__45__cpo3endE
	.align		8
        /*0010*/ 	.dword	_ZN34_INTERNAL_d21583cd_4_k_cu_58b097624cuda3std3__45__cpo6cbeginE
	.align		8
        /*0018*/ 	.dword	_ZN34_INTERNAL_d21583cd_4_k_cu_58b097624cuda3std3__45__cpo4cendE
	.align		8
        /*0020*/ 	.dword	_ZN34_INTERNAL_d21583cd_4_k_cu_58b097624cuda3std3__45__cpo6rbeginE
	.align		8
        /*0028*/ 	.dword	_ZN34_INTERNAL_d21583cd_4_k_cu_58b097624cuda3std3__45__cpo4rendE
	.align		8
        /*0030*/ 	.dword	_ZN34_INTERNAL_d21583cd_4_k_cu_58b097624cuda3std3__45__cpo7crbeginE
	.align		8
        /*0038*/ 	.dword	_ZN34_INTERNAL_d21583cd_4_k_cu_58b097624cuda3std3__45__cpo5crendE
	.align		8
        /*0040*/ 	.dword	_ZN34_INTERNAL_d21583cd_4_k_cu_58b097624cuda3std3__436_GLOBAL__N__d21583cd_4_k_cu_58b097626ignoreE
	.align		8
        /*0048*/ 	.dword	_ZN34_INTERNAL_d21583cd_4_k_cu_58b097624cuda3std3__419piecewise_constructE
	.align		8
        /*0050*/ 	.dword	_ZN34_INTERNAL_d21583cd_4_k_cu_58b097624cuda3std3__48in_placeE
	.align		8
        /*0058*/ 	.dword	_ZN34_INTERNAL_d21583cd_4_k_cu_58b097624cuda3std3__420unreachable_sentinelE
	.align		8
        /*0060*/ 	.dword	_ZN34_INTERNAL_d21583cd_4_k_cu_58b097624cuda3std6ranges3__45__cpo4swapE
	.align		8
        /*0068*/ 	.dword	_ZN34_INTERNAL_d21583cd_4_k_cu_58b097624cuda3std6ranges3__45__cpo9iter_moveE
	.align		8
        /*0070*/ 	.dword	_ZN34_INTERNAL_d21583cd_4_k_cu_58b097624cuda3std6ranges3__45__cpo5beginE
	.align		8
        /*0078*/ 	.dword	_ZN34_INTERNAL_d21583cd_4_k_cu_58b097624cuda3std6ranges3__45__cpo3endE
	.align		8
        /*0080*/ 	.dword	_ZN34_INTERNAL_d21583cd_4_k_cu_58b097624cuda3std6ranges3__45__cpo6cbeginE
	.align		8
        /*0088*/ 	.dword	_ZN34_INTERNAL_d21583cd_4_k_cu_58b097624cuda3std6ranges3__45__cpo4cendE
	.align		8
        /*0090*/ 	.dword	_ZN34_INTERNAL_d21583cd_4_k_cu_58b097624cuda3std6ranges3__45__cpo7advanceE
	.align		8
        /*0098*/ 	.dword	_ZN34_INTERNAL_d21583cd_4_k_cu_58b097624cuda3std6ranges3__45__cpo9iter_swapE
	.align		8
        /*00a0*/ 	.dword	_ZN34_INTERNAL_d21583cd_4_k_cu_58b097624cuda3std6ranges3__45__cpo4nextE
	.align		8
        /*00a8*/ 	.dword	_ZN34_INTERNAL_d21583cd_4_k_cu_58b097624cuda3std6ranges3__45__cpo4prevE
	.align		8
        /*00b0*/ 	.dword	_ZN34_INTERNAL_d21583cd_4_k_cu_58b097624cuda3std6ranges3__45__cpo4dataE
	.align		8
        /*00b8*/ 	.dword	_ZN34_INTERNAL_d21583cd_4_k_cu_58b097624cuda3std6ranges3__45__cpo5cdataE
	.align		8
        /*00c0*/ 	.dword	_ZN34_INTERNAL_d21583cd_4_k_cu_58b097624cuda3std6ranges3__45__cpo4sizeE
	.align		8
        /*00c8*/ 	.dword	_ZN34_INTERNAL_d21583cd_4_k_cu_58b097624cuda3std6ranges3__45__cpo5ssizeE
	.align		8
        /*00d0*/ 	.dword	_ZN34_INTERNAL_d21583cd_4_k_cu_58b097624cuda3std6ranges3__45__cpo8distanceE
	.align		8
        /*00d8*/ 	.dword	_ZN34_INTERNAL_d21583cd_4_k_cu_58b097626thrust24THRUST_300001_SM_1000_NS6system6detail10sequential3seqE


//--------------------- .text._ZN5janus21CSRMatrixSumDimKernelEPKiS1_PKN6thrust24THRUST_300001_SM_1000_NS7complexIdEEiiiiPS5_ --------------------------
	.section	.text._ZN5janus21CSRMatrixSumDimKernelEPKiS1_PKN6thrust24THRUST_300001_SM_1000_NS7complexIdEEiiiiPS5_,"ax",@progbits
	.align	128
        .global         _ZN5janus21CSRMatrixSumDimKernelEPKiS1_PKN6thrust24THRUST_300001_SM_1000_NS7complexIdEEiiiiPS5_
        .type           _ZN5janus21CSRMatrixSumDimKernelEPKiS1_PKN6thrust24THRUST_300001_SM_1000_NS7complexIdEEiiiiPS5_,@function
        .size           _ZN5janus21CSRMatrixSumDimKernelEPKiS1_PKN6thrust24THRUST_300001_SM_1000_NS7complexIdEEiiiiPS5_,(.L_x_26 - _ZN5janus21CSRMatrixSumDimKernelEPKiS1_PKN6thrust24THRUST_300001_SM_1000_NS7complexIdEEiiiiPS5_)
        .other          _ZN5janus21CSRMatrixSumDimKernelEPKiS1_PKN6thrust24THRUST_300001_SM_1000_NS7complexIdEEiiiiPS5_,@"STO_CUDA_ENTRY STV_DEFAULT"
_ZN5janus21CSRMatrixSumDimKernelEPKiS1_PKN6thrust24THRUST_300001_SM_1000_NS7complexIdEEiiiiPS5_:
.text._ZN5janus21CSRMatrixSumDimKernelEPKiS1_PKN6thrust24THRUST_300001_SM_1000_NS7complexIdEEiiiiPS5_:
[----:B------:R-:W-:Y:S01]  /*0000*/  LDC R1, c[0x0][0x37c] ;  /* 0x0000df00ff017b82 */ /* 0x000fe20000000800 */
[----:B------:R-:W0:Y:S01]  /*0010*/  S2R R0, SR_CTAID.X ;  /* 0x0000000000007919 */ /* 0x000e220000002500 */
[----:B------:R-:W0:Y:S01]  /*0020*/  LDCU UR4, c[0x0][0x360] ;  /* 0x00006c00ff0477ac */ /* 0x000e220008000800 */
[----:B------:R-:W0:Y:S01]  /*0030*/  S2R R3, SR_TID.X ;  /* 0x0000000000037919 */ /* 0x000e220000002100 */
[----:B------:R-:W1:Y:S01]  /*0040*/  LDCU UR5, c[0x0][0x398] ;  /* 0x00007300ff0577ac */ /* 0x000e620008000800 */
[----:B0-----:R-:W-:-:S05]  /*0050*/  IMAD R9, R0, UR4, R3 ;  /* 0x0000000400097c24 */ /* 0x001fca000f8e0203 */
[----:B-1----:R-:W-:-:S13]  /*0060*/  ISETP.GE.AND P0, PT, R9, UR5, PT ;  /* 0x0000000509007c0c */ /* 0x002fda000bf06270 */
[----:B------:R-:W-:Y:S05]  /*0070*/  @P0 EXIT ;  /* 0x000000000000094d */ /* 0x000fea0003800000 */
[----:B------:R-:W0:Y:S01]  /*0080*/  LDC.64 R4, c[0x0][0x380] ;  /* 0x0000e000ff047b82 */ /* 0x000e220000000a00 */
[----:B------:R-:W1:Y:S01]  /*0090*/  LDCU.64 UR4, c[0x0][0x358] ;  /* 0x00006b00ff0477ac */ /* 0x000e620008000a00 */
[----:B0-----:R-:W-:-:S05]  /*00a0*/  IMAD.WIDE R4, R9, 0x4, R4 ;  /* 0x0000000409047825 */ /* 0x001fca00078e0204 */
[----:B-1----:R-:W2:Y:S04]  /*00b0*/  LDG.E R2, desc[UR4][R4.64] ;  /* 0x0000000404027981 */ /* 0x002ea8000c1e1900 */
[----:B------:R-:W2:Y:S02]  /*00c0*/  LDG.E R7, desc[UR4][R4.64+0x4] ;  /* 0x0000040404077981 */ /* 0x000ea4000c1e1900 */
[----:B--2---:R-:W-:-:S13]  /*00d0*/  ISETP.GE.AND P0, PT, R2, R7, PT ;  /* 0x000000070200720c */ /* 0x004fda0003f06270 */
[----:B------:R-:W-:Y:S05]  /*00e0*/  @P0 EXIT ;  /* 0x000000000000094d */ /* 0x000fea0003800000 */
[----:B------:R-:W0:Y:S02]  /*00f0*/  LDCU UR6, c[0x0][0x3a4] ;  /* 0x00007480ff0677ac */ /* 0x000e240008000800 */
[----:B0-----:R-:W-:-:S09]  /*0100*/  UISETP.NE.AND UP0, UPT, UR6, URZ, UPT ;  /* 0x000000ff0600728c */ /* 0x001fd2000bf05270 */
[----:B------:R-:W-:Y:S05]  /*0110*/  BRA.U UP0, `(.L_x_0) ;  /* 0x00000009000c7547 */ /* 0x000fea000b800000 */
[CC--:B------:R-:W-:Y:S01]  /*0120*/  IADD3 R0, PT, PT, R7.reuse, -R2.reuse, RZ ;  /* 0x8000000207007210 */ /* 0x0c0fe20007ffe0ff */
[----:B------:R-:W-:Y:S01]  /*0130*/  BSSY.RECONVERGENT B0, `(.L_x_1) ;  /* 0x000003d000007945 */ /* 0x000fe20003800200 */
[----:B------:R-:W-:Y:S02]  /*0140*/  IADD3 R7, PT, PT, -R7, R2, RZ ;  /* 0x0000000207077210 */ /* 0x000fe40007ffe1ff */
[----:B------:R-:W-:Y:S02]  /*0150*/  LOP3.LUT R3, R0, 0x7, RZ, 0xc0, !PT ;  /* 0x0000000700037812 */ /* 0x000fe400078ec0ff */
[----:B------:R-:W-:Y:S02]  /*0160*/  ISETP.GT.U32.AND P1, PT, R7, -0x8, PT ;  /* 0xfffffff80700780c */ /* 0x000fe40003f24070 */
[----:B------:R-:W-:-:S11]  /*0170*/  ISETP.NE.AND P0, PT, R3, RZ, PT ;  /* 0x000000ff0300720c */ /* 0x000fd60003f05270 */
[----:B------:R-:W-:Y:S05]  /*0180*/  @P1 BRA `(.L_x_2) ;  /* 0x0000000000dc1947 */ /* 0x000fea0003800000 */
[----:B------:R-:W0:Y:S01]  /*0190*/  LDC.64 R20, c[0x0][0x390] ;  /* 0x0000e400ff147b82 */ /* 0x000e220000000a00 */
[----:B------:R-:W-:-:S05]  /*01a0*/  LOP3.LUT R4, R0, 0xfffffff8, RZ, 0xc0, !PT ;  /* 0xfffffff800047812 */ /* 0x000fca00078ec0ff */
[----:B------:R-:W-:Y:S02]  /*01b0*/  IMAD.MOV R4, RZ, RZ, -R4 ;  /* 0x000000ffff047224 */ /* 0x000fe400078e0a04 */
[----:B------:R-:W1:Y:S01]  /*01c0*/  LDC.64 R22, c[0x0][0x388] ;  /* 0x0000e200ff167b82 */ /* 0x000e620000000a00 */
[----:B0-----:R-:W-:-:S05]  /*01d0*/  IADD3 R20, P2, PT, R20, 0x40, RZ ;  /* 0x0000004014147810 */ /* 0x001fca0007f5e0ff */
[----:B------:R-:W-:Y:S01]  /*01e0*/  IMAD.X R21, RZ, RZ, R21, P2 ;  /* 0x000000ffff157224 */ /* 0x000fe200010e0615 */
[----:B-1----:R-:W-:-:S04]  /*01f0*/  IADD3 R22, P1, PT, R22, 0x10, RZ ;  /* 0x0000001016167810 */ /* 0x002fc80007f3e0ff */
[----:B------:R-:W-:-:S09]  /*0200*/  IADD3.X R23, PT, PT, RZ, R23, RZ, P1, !PT ;  /* 0x00000017ff177210 */ /* 0x000fd20000ffe4ff */
.L_x_3:
[C---:B------:R-:W-:Y:S01]  /*0210*/  IMAD.WIDE R26, R2.reuse, 0x4, R22 ;  /* 0x00000004021a7825 */ /* 0x040fe200078e0216 */
[----:B--2---:R-:W0:Y:S03]  /*0220*/  LDC.64 R6, c[0x0][0x3a8] ;  /* 0x0000ea00ff067b82 */ /* 0x004e260000000a00 */
[----:B------:R-:W-:Y:S01]  /*0230*/  IMAD.WIDE R24, R2, 0x10, R20 ;  /* 0x0000001002187825 */ /* 0x000fe200078e0214 */
[----:B------:R-:W0:Y:S04]  /*0240*/  LDG.E R29, desc[UR4][R26.64+-0x10] ;  /* 0xfffff0041a1d7981 */ /* 0x000e28000c1e1900 */
[----:B------:R-:W2:Y:S01]  /*0250*/  LDG.E.128 R8, desc[UR4][R24.64+-0x40] ;  /* 0xffffc00418087981 */ /* 0x000ea2000c1e1d00 */
[----:B0-----:R-:W-:-:S05]  /*0260*/  IMAD.WIDE R28, R29, 0x10, R6 ;  /* 0x000000101d1c7825 */ /* 0x001fca00078e0206 */
[----:B--2---:R-:W-:Y:S04]  /*0270*/  REDG.E.ADD.F64.RN.STRONG.GPU desc[UR4][R28.64], R8 ;  /* 0x000000081c0079a6 */ /* 0x004fe8000c12ff04 */
[----:B------:R-:W-:Y:S04]  /*0280*/  REDG.E.ADD.F64.RN.STRONG.GPU desc[UR4][R28.64+0x8], R10 ;  /* 0x0000080a1c0079a6 */ /* 0x000fe8000c12ff04 */
[----:B------:R-:W2:Y:S04]  /*0290*/  LDG.E R17, desc[UR4][R26.64+-0xc] ;  /* 0xfffff4041a117981 */ /* 0x000ea8000c1e1900 */
[----:B------:R-:W3:Y:S01]  /*02a0*/  LDG.E.128 R12, desc[UR4][R24.64+-0x30] ;  /* 0xffffd004180c7981 */ /* 0x000ee2000c1e1d00 */
[----:B--2---:R-:W-:-:S05]  /*02b0*/  IMAD.WIDE R16, R17, 0x10, R6 ;  /* 0x0000001011107825 */ /* 0x004fca00078e0206 */
[----:B---3--:R-:W-:Y:S04]  /*02c0*/  REDG.E.ADD.F64.RN.STRONG.GPU desc[UR4][R16.64], R12 ;  /* 0x0000000c100079a6 */ /* 0x008fe8000c12ff04 */
[----:B------:R0:W-:Y:S04]  /*02d0*/  REDG.E.ADD.F64.RN.STRONG.GPU desc[UR4][R16.64+0x8], R14 ;  /* 0x0000080e100079a6 */ /* 0x0001e8000c12ff04 */
[----:B------:R-:W2:Y:S04]  /*02e0*/  LDG.E R5, desc[UR4][R26.64+-0x8] ;  /* 0xfffff8041a057981 */ /* 0x000ea8000c1e1900 */
[----:B0-----:R-:W3:Y:S01]  /*02f0*/  LDG.E.128 R16, desc[UR4][R24.64+-0x20] ;  /* 0xffffe00418107981 */ /* 0x001ee2000c1e1d00 */
[----:B--2---:R-:W-:-:S05]  /*0300*/  IMAD.WIDE R28, R5, 0x10, R6 ;  /* 0x00000010051c7825 */ /* 0x004fca00078e0206 */
[----:B---3--:R-:W-:Y:S04]  /*0310*/  REDG.E.ADD.F64.RN.STRONG.GPU desc[UR4][R28.64], R16 ;  /* 0x000000101c0079a6 */ /* 0x008fe8000c12ff04 */
[----:B------:R0:W-:Y:S04]  /*0320*/  REDG.E.ADD.F64.RN.STRONG.GPU desc[UR4][R28.64+0x8], R18 ;  /* 0x000008121c0079a6 */ /* 0x0001e8000c12ff04 */
[----:B------:R-:W0:Y:S04]  /*0330*/  LDG.E R5, desc[UR4][R26.64+-0x4] ;  /* 0xfffffc041a057981 */ /* 0x000e28000c1e1900 */
[----:B------:R-:W2:Y:S01]  /*0340*/  LDG.E.128 R8, desc[UR4][R24.64+-0x10] ;  /* 0xfffff00418087981 */ /* 0x000ea2000c1e1d00 */
[----:B0-----:R-:W-:-:S05]  /*0350*/  IMAD.WIDE R28, R5, 0x10, R6 ;  /* 0x00000010051c7825 */ /* 0x001fca00078e0206 */
[----:B--2---:R0:W-:Y:S04]  /*0360*/  REDG.E.ADD.F64.RN.STRONG.GPU desc[UR4][R28.64], R8 ;  /* 0x000000081c0079a6 */ /* 0x0041e8000c12ff04 */
[----:B------:R1:W-:Y:S04]  /*0370*/  REDG.E.ADD.F64.RN.STRONG.GPU desc[UR4][R28.64+0x8], R10 ;  /* 0x0000080a1c0079a6 */ /* 0x0003e8000c12ff04 */
[----:B------:R-:W0:Y:S04]  /*0380*/  LDG.E R5, desc[UR4][R26.64] ;  /* 0x000000041a057981 */ /* 0x000e28000c1e1900 */
[----:B------:R-:W2:Y:S01]  /*0390*/  LDG.E.128 R12, desc[UR4][R24.64] ;  /* 0x00000004180c7981 */ /* 0x000ea2000c1e1d00 */
[----:B0-----:R-:W-:-:S05]  /*03a0*/  IMAD.WIDE R8, R5, 0x10, R6 ;  /* 0x0000001005087825 */ /* 0x001fca00078e0206 */
[----:B--2---:R-:W-:Y:S04]  /*03b0*/  REDG.E.ADD.F64.RN.STRONG.GPU desc[UR4][R8.64], R12 ;  /* 0x0000000c080079a6 */ /* 0x004fe8000c12ff04 */
[----:B------:R0:W-:Y:S04]  /*03c0*/  REDG.E.ADD.F64.RN.STRONG.GPU desc[UR4][R8.64+0x8], R14 ;  /* 0x0000080e080079a6 */ /* 0x0001e8000c12ff04 */
[----:B------:R-:W1:Y:S04]  /*03d0*/  LDG.E R5, desc[UR4][R26.64+0x4] ;  /* 0x000004041a057981 */ /* 0x000e68000c1e1900 */
[----:B------:R-:W2:Y:S01]  /*03e0*/  LDG.E.128 R16, desc[UR4][R24.64+0x10] ;  /* 0x0000100418107981 */ /* 0x000ea2000c1e1d00 */
[----:B-1----:R-:W-:-:S05]  /*03f0*/  IMAD.WIDE R28, R5, 0x10, R6 ;  /* 0x00000010051c7825 */ /* 0x002fca00078e0206 */
[----:B--2---:R1:W-:Y:S04]  /*0400*/  REDG.E.ADD.F64.RN.STRONG.GPU desc[UR4][R28.64], R16 ;  /* 0x000000101c0079a6 */ /* 0x0043e8000c12ff04 */
[----:B------:R2:W-:Y:S04]  /*0410*/  REDG.E.ADD.F64.RN.STRONG.GPU desc[UR4][R28.64+0x8], R18 ;  /* 0x000008121c0079a6 */ /* 0x0005e8000c12ff04 */
[----:B------:R-:W1:Y:S04]  /*0420*/  LDG.E R5, desc[UR4][R26.64+0x8] ;  /* 0x000008041a057981 */ /* 0x000e68000c1e1900 */
[----:B0-----:R-:W3:Y:S01]  /*0430*/  LDG.E.128 R8, desc[UR4][R24.64+0x20] ;  /* 0x0000200418087981 */ /* 0x001ee2000c1e1d00 */
[----:B-1----:R-:W-:-:S05]  /*0440*/  IMAD.WIDE R16, R5, 0x10, R6 ;  /* 0x0000001005107825 */ /* 0x002fca00078e0206 */
[----:B---3--:R2:W-:Y:S04]  /*0450*/  REDG.E.ADD.F64.RN.STRONG.GPU desc[UR4][R16.64], R8 ;  /* 0x00000008100079a6 */ /* 0x0085e8000c12ff04 */
[----:B------:R2:W-:Y:S04]  /*0460*/  REDG.E.ADD.F64.RN.STRONG.GPU desc[UR4][R16.64+0x8], R10 ;  /* 0x0000080a100079a6 */ /* 0x0005e8000c12ff04 */
[----:B------:R-:W3:Y:S04]  /*0470*/  LDG.E R5, desc[UR4][R26.64+0xc] ;  /* 0x00000c041a057981 */ /* 0x000ee8000c1e1900 */
[----:B------:R-:W4:Y:S01]  /*0480*/  LDG.E.128 R12, desc[UR4][R24.64+0x30] ;  /* 0x00003004180c7981 */ /* 0x000f22000c1e1d00 */
[----:B------:R-:W-:-:S04]  /*0490*/  IADD3 R4, PT, PT, R4, 0x8, RZ ;  /* 0x0000000804047810 */ /* 0x000fc80007ffe0ff */
[----:B------:R-:W-:Y:S02]  /*04a0*/  ISETP.NE.AND P1, PT, R4, RZ, PT ;  /* 0x000000ff0400720c */ /* 0x000fe40003f25270 */
[----:B------:R-:W-:Y:S01]  /*04b0*/  IADD3 R2, PT, PT, R2, 0x8, RZ ;  /* 0x0000000802027810 */ /* 0x000fe20007ffe0ff */
[----:B---3--:R-:W-:-:S05]  /*04c0*/  IMAD.WIDE R6, R5, 0x10, R6 ;  /* 0x0000001005067825 */ /* 0x008fca00078e0206 */
[----:B----4-:R2:W-:Y:S04]  /*04d0*/  REDG.E.ADD.F64.RN.STRONG.GPU desc[UR4][R6.64], R12 ;  /* 0x0000000c060079a6 */ /* 0x0105e8000c12ff04 */
[----:B------:R2:W-:Y:S01]  /*04e0*/  REDG.E.ADD.F64.RN.STRONG.GPU desc[UR4][R6.64+0x8], R14 ;  /* 0x0000080e060079a6 */ /* 0x0005e2000c12ff04 */
[----:B------:R-:W-:Y:S05]  /*04f0*/  @P1 BRA `(.L_x_3) ;  /* 0xfffffffc00441947 */ /* 0x000fea000383ffff */
.L_x_2:
[----:B------:R-:W-:Y:S05]  /*0500*/  BSYNC.RECONVERGENT B0 ;  /* 0x0000000000007941 */ /* 0x000fea0003800200 */
.L_x_1:
[----:B------:R-:W-:Y:S05]  /*0510*/  @!P0 EXIT ;  /* 0x000000000000894d */ /* 0x000fea0003800000 */
[----:B------:R-:W-:Y:S01]  /*0520*/  ISETP.GE.U32.AND P0, PT, R3, 0x4, PT ;  /* 0x000000040300780c */ /* 0x000fe20003f06070 */
[----:B------:R-:W-:Y:S01]  /*0530*/  BSSY.RECONVERGENT B0, `(.L_x_4) ;  /* 0x000001e000007945 */ /* 0x000fe20003800200 */
[----:B------:R-:W-:-:S04]  /*0540*/  LOP3.LUT R24, R0, 0x3, RZ, 0xc0, !PT ;  /* 0x0000000300187812 */ /* 0x000fc800078ec0ff */
[----:B------:R-:W-:-:S07]  /*0550*/  ISETP.NE.AND P1, PT, R24, RZ, PT ;  /* 0x000000ff1800720c */ /* 0x000fce0003f25270 */
[----:B------:R-:W-:Y:S06]  /*0560*/  @!P0 BRA `(.L_x_5) ;  /* 0x0000000000688947 */ /* 0x000fec0003800000 */
[----:B------:R-:W0:Y:S08]  /*0570*/  LDC.64 R20, c[0x0][0x388] ;  /* 0x0000e200ff147b82 */ /* 0x000e300000000a00 */
[----:B--2---:R-:W1:Y:S08]  /*0580*/  LDC.64 R10, c[0x0][0x390] ;  /* 0x0000e400ff0a7b82 */ /* 0x004e700000000a00 */
[----:B------:R-:W2:Y:S01]  /*0590*/  LDC.64 R8, c[0x0][0x3a8] ;  /* 0x0000ea00ff087b82 */ /* 0x000ea20000000a00 */
[----:B0-----:R-:W-:-:S05]  /*05a0*/  IMAD.WIDE R20, R2, 0x4, R20 ;  /* 0x0000000402147825 */ /* 0x001fca00078e0214 */
[----:B------:R-:W2:Y:S01]  /*05b0*/  LDG.E R23, desc[UR4][R20.64] ;  /* 0x0000000414177981 */ /* 0x000ea2000c1e1900 */
[----:B-1----:R-:W-:-:S05]  /*05c0*/  IMAD.WIDE R10, R2, 0x10, R10 ;  /* 0x00000010020a7825 */ /* 0x002fca00078e020a */
[----:B------:R-:W3:Y:S01]  /*05d0*/  LDG.E.128 R4, desc[UR4][R10.64] ;  /* 0x000000040a047981 */ /* 0x000ee2000c1e1d00 */
[----:B--2---:R-:W-:-:S05]  /*05e0*/  IMAD.WIDE R22, R23, 0x10, R8 ;  /* 0x0000001017167825 */ /* 0x004fca00078e0208 */
[----:B---3--:R-:W-:Y:S04]  /*05f0*/  REDG.E.ADD.F64.RN.STRONG.GPU desc[UR4][R22.64], R4 ;  /* 0x00000004160079a6 */ /* 0x008fe8000c12ff04 */
[----:B------:R0:W-:Y:S04]  /*0600*/  REDG.E.ADD.F64.RN.STRONG.GPU desc[UR4][R22.64+0x8], R6 ;  /* 0x00000806160079a6 */ /* 0x0001e8000c12ff04 */
[----:B------:R-:W2:Y:S04]  /*0610*/  LDG.E R27, desc[UR4][R20.64+0x4] ;  /* 0x00000404141b7981 */ /* 0x000ea8000c1e1900 */
[----:B------:R-:W3:Y:S01]  /*0620*/  LDG.E.128 R12, desc[UR4][R10.64+0x10] ;  /* 0x000010040a0c7981 */ /* 0x000ee2000c1e1d00 */
[----:B--2---:R-:W-:-:S05]  /*0630*/  IMAD.WIDE R26, R27, 0x10, R8 ;  /* 0x000000101b1a7825 */ /* 0x004fca00078e0208 */
[----:B---3--:R1:W-:Y:S04]  /*0640*/  REDG.E.ADD.F64.RN.STRONG.GPU desc[UR4][R26.64], R12 ;  /* 0x0000000c1a0079a6 */ /* 0x0083e8000c12ff04 */
[----:B------:R1:W-:Y:S04]  /*0650*/  REDG.E.ADD.F64.RN.STRONG.GPU desc[UR4][R26.64+0x8], R14 ;  /* 0x0000080e1a0079a6 */ /* 0x0003e8000c12ff04 */
[----:B------:R-:W2:Y:S04]  /*0660*/  LDG.E R29, desc[UR4][R20.64+0x8] ;  /* 0x00000804141d7981 */ /* 0x000ea8000c1e1900 */
[----:B------:R-:W3:Y:S01]  /*0670*/  LDG.E.128 R16, desc[UR4][R10.64+0x20] ;  /* 0x000020040a107981 */ /* 0x000ee2000c1e1d00 */
[----:B--2---:R-:W-:-:S05]  /*0680*/  IMAD.WIDE R28, R29, 0x10, R8 ;  /* 0x000000101d1c7825 */ /* 0x004fca00078e0208 */
[----:B---3--:R1:W-:Y:S04]  /*0690*/  REDG.E.ADD.F64.RN.STRONG.GPU desc[UR4][R28.64], R16 ;  /* 0x000000101c0079a6 */ /* 0x0083e8000c12ff04 */
[----:B------:R1:W-:Y:S04]  /*06a0*/  REDG.E.ADD.F64.RN.STRONG.GPU desc[UR4][R28.64+0x8], R18 ;  /* 0x000008121c0079a6 */ /* 0x0003e8000c12ff04 */
[----:B------:R-:W2:Y:S04]  /*06b0*/  LDG.E R3, desc[UR4][R20.64+0xc] ;  /* 0x00000c0414037981 */ /* 0x000ea8000c1e1900 */
[----:B0-----:R-:W3:Y:S01]  /*06c0*/  LDG.E.128 R4, desc[UR4][R10.64+0x30] ;  /* 0x000030040a047981 */ /* 0x001ee2000c1e1d00 */
[----:B--2---:R-:W-:-:S05]  /*06d0*/  IMAD.WIDE R8, R3, 0x10, R8 ;  /* 0x0000001003087825 */ /* 0x004fca00078e0208 */
[----:B---3--:R1:W-:Y:S04]  /*06e0*/  REDG.E.ADD.F64.RN.STRONG.GPU desc[UR4][R8.64], R4 ;  /* 0x00000004080079a6 */ /* 0x0083e8000c12ff04 */
[----:B------:R1:W-:Y:S01]  /*06f0*/  REDG.E.ADD.F64.RN.STRONG.GPU desc[UR4][R8.64+0x8], R6 ;  /* 0x00000806080079a6 */ /* 0x0003e2000c12ff04 */
[----:B------:R-:W-:-:S07]  /*0700*/  VIADD R2, R2, 0x4 ;  /* 0x0000000402027836 */ /* 0x000fce0000000000 */
.L_x_5:
[----:B------:R-:W-:Y:S05]  /*0710*/  BSYNC.RECONVERGENT B0 ;  /* 0x0000000000007941 */ /* 0x000fea0003800200 */
.L_x_4:
[----:B------:R-:W-:Y:S05]  /*0720*/  @!P1 EXIT ;  /* 0x000000000000994d */ /* 0x000fea0003800000 */
[----:B------:R-:W-:Y:S01]  /*0730*/  ISETP.NE.AND P0, PT, R24, 0x1, PT ;  /* 0x000000011800780c */ /* 0x000fe20003f05270 */
[----:B------:R-:W-:Y:S01]  /*0740*/  BSSY.RECONVERGENT B0, `(.L_x_6) ;  /* 0x0000014000007945 */ /* 0x000fe20003800200 */
[----:B------:R-:W-:-:S04]  /*0750*/  LOP3.LUT R0, R0, 0x1, RZ, 0xc0, !PT ;  /* 0x0000000100007812 */ /* 0x000fc800078ec0ff */
[----:B------:R-:W-:-:S07]  /*0760*/  ISETP.NE.U32.AND P1, PT, R0, 0x1, PT ;  /* 0x000000010000780c */ /* 0x000fce0003f25070 */
[----:B------:R-:W-:Y:S06]  /*0770*/  @!P0 BRA `(.L_x_7) ;  /* 0x0000000000408947 */ /* 0x000fec0003800000 */
[----:B-1----:R-:W0:Y:S08]  /*0780*/  LDC.64 R4, c[0x0][0x388] ;  /* 0x0000e200ff047b82 */ /* 0x002e300000000a00 */
[----:B--2---:R-:W1:Y:S08]  /*0790*/  LDC.64 R6, c[0x0][0x390] ;  /* 0x0000e400ff067b82 */ /* 0x004e700000000a00 */
[----:B------:R-:W2:Y:S01]  /*07a0*/  LDC.64 R10, c[0x0][0x3a8] ;  /* 0x0000ea00ff0a7b82 */ /* 0x000ea20000000a00 */
[----:B0-----:R-:W-:-:S05]  /*07b0*/  IMAD.WIDE R16, R2, 0x4, R4 ;  /* 0x0000000402107825 */ /* 0x001fca00078e0204 */
[----:B------:R-:W2:Y:S01]  /*07c0*/  LDG.E R9, desc[UR4][R16.64] ;  /* 0x0000000410097981 */ /* 0x000ea2000c1e1900 */
[----:B-1----:R-:W-:-:S05]  /*07d0*/  IMAD.WIDE R18, R2, 0x10, R6 ;  /* 0x0000001002127825 */ /* 0x002fca00078e0206 */
        /* <DEDUP_REMOVED lines=8> */
[----:B------:R0:W-:Y:S01]  /*0860*/  REDG.E.ADD.F64.RN.STRONG.GPU desc[UR4][R10.64+0x8], R14 ;  /* 0x0000080e0a0079a6 */ /* 0x0001e2000c12ff04 */
[----:B------:R-:W-:-:S07]  /*0870*/  IADD3 R2, PT, PT, R2, 0x2, RZ ;  /* 0x0000000202027810 */ /* 0x000fce0007ffe0ff */
.L_x_7:
[----:B------:R-:W-:Y:S05]  /*0880*/  BSYNC.RECONVERGENT B0 ;  /* 0x0000000000007941 */ /* 0x000fea0003800200 */
.L_x_6:
[----:B------:R-:W-:Y:S05]  /*0890*/  @P1 EXIT ;  /* 0x000000000000194d */ /* 0x000fea0003800000 */
[----:B01----:R-:W0:Y:S08]  /*08a0*/  LDC.64 R4, c[0x0][0x388] ;  /* 0x0000e200ff047b82 */ /* 0x003e300000000a00 */
[----:B--2---:R-:W1:Y:S01]  /*08b0*/  LDC.64 R6, c[0x0][0x390] ;  /* 0x0000e400ff067b82 */ /* 0x004e620000000a00 */
[----:B0-----:R-:W-:-:S06]  /*08c0*/  IMAD.WIDE R4, R2, 0x4, R4 ;  /* 0x0000000402047825 */ /* 0x001fcc00078e0204 */
[----:B------:R-:W2:Y:S01]  /*08d0*/  LDG.E R5, desc[UR4][R4.64] ;  /* 0x0000000404057981 */ /* 0x000ea2000c1e1900 */
[----:B-1----:R-:W-:Y:S02]  /*08e0*/  IMAD.WIDE R2, R2, 0x10, R6 ;  /* 0x0000001002027825 */ /* 0x002fe400078e0206 */
[----:B------:R-:W2:Y:S03]  /*08f0*/  LDC.64 R6, c[0x0][0x3a8] ;  /* 0x0000ea00ff067b82 */ /* 0x000ea60000000a00 */
[----:B------:R-:W3:Y:S01]  /*0900*/  LDG.E.128 R8, desc[UR4][R2.64] ;  /* 0x0000000402087981 */ /* 0x000ee2000c1e1d00 */
[----:B--2---:R-:W-:-:S05]  /*0910*/  IMAD.WIDE R6, R5, 0x10, R6 ;  /* 0x0000001005067825 */ /* 0x004fca00078e0206 */
[----:B---3--:R-:W-:Y:S04]  /*0920*/  REDG.E.ADD.F64.RN.STRONG.GPU desc[UR4][R6.64], R8 ;  /* 0x00000008060079a6 */ /* 0x008fe8000c12ff04 */
[----:B------:R-:W-:Y:S01]  /*0930*/  REDG.E.ADD.F64.RN.STRONG.GPU desc[UR4][R6.64+0x8], R10 ;  /* 0x0000080a060079a6 */ /* 0x000fe2000c12ff04 */
[----:B------:R-:W-:Y:S05]  /*0940*/  EXIT ;  /* 0x000000000000794d */ /* 0x000fea0003800000 */
.L_x_0:
[C---:B------:R-:W-:Y:S01]  /*0950*/  IADD3 R4, PT, PT, -R7.reuse, R2, RZ ;  /* 0x0000000207047210 */ /* 0x040fe20007ffe1ff */
[----:B------:R-:W-:Y:S03]  /*0960*/  BSSY.RECONVERGENT B0, `(.L_x_8) ;  /* 0x000003e000007945 */ /* 0x000fe60003800200 */
[----:B------:R-:W-:Y:S01]  /*0970*/  ISETP.GT.U32.AND P0, PT, R4, -0x10, PT ;  /* 0xfffffff00400780c */ /* 0x000fe20003f04070 */
[----:B------:R-:W-:-:S12]  /*0980*/  IMAD.IADD R4, R7, 0x1, -R2 ;  /* 0x0000000107047824 */ /* 0x000fd800078e0a02 */
[----:B------:R-:W-:Y:S05]  /*0990*/  @P0 BRA `(.L_x_9) ;  /* 0x0000000000e80947 */ /* 0x000fea0003800000 */
[----:B------:R-:W0:Y:S01]  /*09a0*/  LDC.64 R6, c[0x0][0x3a8] ;  /* 0x0000ea00ff067b82 */ /* 0x000e220000000a00 */
[----:B------:R-:W-:-:S04]  /*09b0*/  LOP3.LUT R5, R4, 0xfffffff0, RZ, 0xc0, !PT ;  /* 0xfffffff004057812 */ /* 0x000fc800078ec0ff */
[----:B------:R-:W-:Y:S01]  /*09c0*/  IADD3 R5, PT, PT, -R5, RZ, RZ ;  /* 0x000000ff05057210 */ /* 0x000fe20007ffe1ff */
[----:B0-----:R-:W-:-:S07]  /*09d0*/  IMAD.WIDE R6, R9, 0x10, R6 ;  /* 0x0000001009067825 */ /* 0x001fce00078e0206 */
.L_x_10:
[----:B------:R-:W0:Y:S02]  /*09e0*/  LDC.64 R28, c[0x0][0x390] ;  /* 0x0000e400ff1c7b82 */ /* 0x000e240000000a00 */
[----:B0-----:R-:W-:-:S05]  /*09f0*/  IMAD.WIDE R28, R2, 0x10, R28 ;  /* 0x00000010021c7825 */ /* 0x001fca00078e021c */
[----:B-1----:R-:W2:Y:S04]  /*0a00*/  LDG.E.128 R8, desc[UR4][R28.64] ;  /* 0x000000041c087981 */ /* 0x002ea8000c1e1d00 */
[----:B--2---:R-:W-:Y:S04]  /*0a10*/  REDG.E.ADD.F64.RN.STRONG.GPU desc[UR4][R6.64], R8 ;  /* 0x00000008060079a6 */ /* 0x004fe8000c12ff04 */
[----:B------:R0:W-:Y:S04]  /*0a20*/  REDG.E.ADD.F64.RN.STRONG.GPU desc[UR4][R6.64+0x8], R10 ;  /* 0x0000080a060079a6 */ /* 0x0001e8000c12ff04 */
[----:B------:R-:W2:Y:S04]  /*0a30*/  LDG.E.128 R12, desc[UR4][R28.64+0x10] ;  /* 0x000010041c0c7981 */ /* 0x000ea8000c1e1d00 */
[----:B--2---:R-:W-:Y:S04]  /*0a40*/  REDG.E.ADD.F64.RN.STRONG.GPU desc[UR4][R6.64], R12 ;  /* 0x0000000c060079a6 */ /* 0x004fe8000c12ff04 */
[----:B------:R1:W-:Y:S04]  /*0a50*/  REDG.E.ADD.F64.RN.STRONG.GPU desc[UR4][R6.64+0x8], R14 ;  /* 0x0000080e060079a6 */ /* 0x0003e8000c12ff04 */
[----:B------:R-:W2:Y:S04]  /*0a60*/  LDG.E.128 R16, desc[UR4][R28.64+0x20] ;  /* 0x000020041c107981 */ /* 0x000ea8000c1e1d00 */
[----:B--2---:R-:W-:Y:S04]  /*0a70*/  REDG.E.ADD.F64.RN.STRONG.GPU desc[UR4][R6.64], R16 ;  /* 0x00000010060079a6 */ /* 0x004fe8000c12ff04 */
[----:B------:R2:W-:Y:S04]  /*0a80*/  REDG.E.ADD.F64.RN.STRONG.GPU desc[UR4][R6.64+0x8], R18 ;  /* 0x00000812060079a6 */ /* 0x0005e8000c12ff04 */
[----:B------:R-:W3:Y:S04]  /*0a90*/  LDG.E.128 R20, desc[UR4][R28.64+0x30] ;  /* 0x000030041c147981 */ /* 0x000ee8000c1e1d00 */
[----:B---3--:R-:W-:Y:S04]  /*0aa0*/  REDG.E.ADD.F64.RN.STRONG.GPU desc[UR4][R6.64], R20 ;  /* 0x00000014060079a6 */ /* 0x008fe8000c12ff04 */
[----:B------:R3:W-:Y:S04]  /*0ab0*/  REDG.E.ADD.F64.RN.STRONG.GPU desc[UR4][R6.64+0x8], R22 ;  /* 0x00000816060079a6 */ /* 0x0007e8000c12ff04 */
[----:B------:R-:W4:Y:S04]  /*0ac0*/  LDG.E.128 R24, desc[UR4][R28.64+0x40] ;  /* 0x000040041c187981 */ /* 0x000f28000c1e1d00 */
[----:B----4-:R-:W-:Y:S04]  /*0ad0*/  REDG.E.ADD.F64.RN.STRONG.GPU desc[UR4][R6.64], R24 ;  /* 0x00000018060079a6 */ /* 0x010fe8000c12ff04 */
[----:B------:R4:W-:Y:S04]  /*0ae0*/  REDG.E.ADD.F64.RN.STRONG.GPU desc[UR4][R6.64+0x8], R26 ;  /* 0x0000081a060079a6 */ /* 0x0009e8000c12ff04 */
[----:B0-----:R-:W5:Y:S04]  /*0af0*/  LDG.E.128 R8, desc[UR4][R28.64+0x50] ;  /* 0x000050041c087981 */ /* 0x001f68000c1e1d00 */
[----:B-----5:R-:W-:Y:S04]  /*0b00*/  REDG.E.ADD.F64.RN.STRONG.GPU desc[UR4][R6.64], R8 ;  /* 0x00000008060079a6 */ /* 0x020fe8000c12ff04 */
[----:B------:R0:W-:Y:S04]  /*0b10*/  REDG.E.ADD.F64.RN.STRONG.GPU desc[UR4][R6.64+0x8], R10 ;  /* 0x0000080a060079a6 */ /* 0x0001e8000c12ff04 */
[----:B-1----:R-:W5:Y:S04]  /*0b20*/  LDG.E.128 R12, desc[UR4][R28.64+0x60] ;  /* 0x000060041c0c7981 */ /* 0x002f68000c1e1d00 */
[----:B-----5:R-:W-:Y:S04]  /*0b30*/  REDG.E.ADD.F64.RN.STRONG.GPU desc[UR4][R6.64], R12 ;  /* 0x0000000c060079a6 */ /* 0x020fe8000c12ff04 */
[----:B------:R1:W-:Y:S04]  /*0b40*/  REDG.E.ADD.F64.RN.STRONG.GPU desc[UR4][R6.64+0x8], R14 ;  /* 0x0000080e060079a6 */ /* 0x0003e8000c12ff04 */
[----:B--2---:R-:W2:Y:S04]  /*0b50*/  LDG.E.128 R16, desc[UR4][R28.64+0x70] ;  /* 0x000070041c107981 */ /* 0x004ea8000c1e1d00 */
[----:B--2---:R-:W-:Y:S04]  /*0b60*/  REDG.E.ADD.F64.RN.STRONG.GPU desc[UR4][R6.64], R16 ;  /* 0x00000010060079a6 */ /* 0x004fe8000c12ff04 */
[----:B------:R2:W-:Y:S04]  /*0b70*/  REDG.E.ADD.F64.RN.STRONG.GPU desc[UR4][R6.64+0x8], R18 ;  /* 0x00000812060079a6 */ /* 0x0005e8000c12ff04 */
[----:B---3--:R-:W3:Y:S04]  /*0b80*/  LDG.E.128 R20, desc[UR4][R28.64+0x80] ;  /* 0x000080041c147981 */ /* 0x008ee8000c1e1d00 */
[----:B---3--:R-:W-:Y:S04]  /*0b90*/  REDG.E.ADD.F64.RN.STRONG.GPU desc[UR4][R6.64], R20 ;  /* 0x00000014060079a6 */ /* 0x008fe8000c12ff04 */
[----:B------:R3:W-:Y:S04]  /*0ba0*/  REDG.E.ADD.F64.RN.STRONG.GPU desc[UR4][R6.64+0x8], R22 ;  /* 0x00000816060079a6 */ /* 0x0007e8000c12ff04 */
[----:B----4-:R-:W4:Y:S04]  /*0bb0*/  LDG.E.128 R24, desc[UR4][R28.64+0x90] ;  /* 0x000090041c187981 */ /* 0x010f28000c1e1d00 */
[----:B----4-:R-:W-:Y:S04]  /*0bc0*/  REDG.E.ADD.F64.RN.STRONG.GPU desc[UR4][R6.64], R24 ;  /* 0x00000018060079a6 */ /* 0x010fe8000c12ff04 */
[----:B------:R4:W-:Y:S04]  /*0bd0*/  REDG.E.ADD.F64.RN.STRONG.GPU desc[UR4][R6.64+0x8], R26 ;  /* 0x0000081a060079a6 */ /* 0x0009e8000c12ff04 */
[----:B0-----:R-:W5:Y:S04]  /*0be0*/  LDG.E.128 R8, desc[UR4][R28.64+0xa0] ;  /* 0x0000a0041c087981 */ /* 0x001f68000c1e1d00 */
[----:B-----5:R-:W-:Y:S04]  /*0bf0*/  REDG.E.ADD.F64.RN.STRONG.GPU desc[UR4][R6.64], R8 ;  /* 0x00000008060079a6 */ /* 0x020fe8000c12ff04 */
[----:B------:R0:W-:Y:S04]  /*0c00*/  REDG.E.ADD.F64.RN.STRONG.GPU desc[UR4][R6.64+0x8], R10 ;  /* 0x0000080a060079a6 */ /* 0x0001e8000c12ff04 */
[----:B-1----:R-:W5:Y:S04]  /*0c10*/  LDG.E.128 R12, desc[UR4][R28.64+0xb0] ;  /* 0x0000b0041c0c7981 */ /* 0x002f68000c1e1d00 */
[----:B-----5:R1:W-:Y:S04]  /*0c20*/  REDG.E.ADD.F64.RN.STRONG.GPU desc[UR4][R6.64], R12 ;  /* 0x0000000c060079a6 */ /* 0x0203e8000c12ff04 */
[----:B------:R1:W-:Y:S04]  /*0c30*/  REDG.E.ADD.F64.RN.STRONG.GPU desc[UR4][R6.64+0x8], R14 ;  /* 0x0000080e060079a6 */ /* 0x0003e8000c12ff04 */
[----:B--2---:R-:W2:Y:S04]  /*0c40*/  LDG.E.128 R16, desc[UR4][R28.64+0xc0] ;  /* 0x0000c0041c107981 */ /* 0x004ea8000c1e1d00 */
[----:B--2---:R1:W-:Y:S04]  /*0c50*/  REDG.E.ADD.F64.RN.STRONG.GPU desc[UR4][R6.64], R16 ;  /* 0x00000010060079a6 */ /* 0x0043e8000c12ff04 */
[----:B------:R1:W-:Y:S04]  /*0c60*/  REDG.E.ADD.F64.RN.STRONG.GPU desc[UR4][R6.64+0x8], R18 ;  /* 0x00000812060079a6 */ /* 0x0003e8000c12ff04 */
[----:B---3--:R-:W2:Y:S04]  /*0c70*/  LDG.E.128 R20, desc[UR4][R28.64+0xd0] ;  /* 0x0000d0041c147981 */ /* 0x008ea8000c1e1d00 */
[----:B--2---:R1:W-:Y:S04]  /*0c80*/  REDG.E.ADD.F64.RN.STRONG.GPU desc[UR4][R6.64], R20 ;  /* 0x00000014060079a6 */ /* 0x0043e8000c12ff04 */
[----:B------:R1:W-:Y:S04]  /*0c90*/  REDG.E.ADD.F64.RN.STRONG.GPU desc[UR4][R6.64+0x8], R22 ;  /* 0x00000816060079a6 */ /* 0x0003e8000c12ff04 */
[----:B----4-:R-:W2:Y:S01]  /*0ca0*/  LDG.E.128 R24, desc[UR4][R28.64+0xe0] ;  /* 0x0000e0041c187981 */ /* 0x010ea2000c1e1d00 */
[----:B------:R-:W-:-:S04]  /*0cb0*/  IADD3 R5, PT, PT, R5, 0x10, RZ ;  /* 0x0000001005057810 */ /* 0x000fc80007ffe0ff */
[----:B------:R-:W-:Y:S01]  /*0cc0*/  ISETP.NE.AND P0, PT, R5, RZ, PT ;  /* 0x000000ff0500720c */ /* 0x000fe20003f05270 */
[----:B--2---:R1:W-:Y:S04]  /*0cd0*/  REDG.E.ADD.F64.RN.STRONG.GPU desc[UR4][R6.64], R24 ;  /* 0x00000018060079a6 */ /* 0x0043e8000c12ff04 */
[----:B------:R1:W-:Y:S04]  /*0ce0*/  REDG.E.ADD.F64.RN.STRONG.GPU desc[UR4][R6.64+0x8], R26 ;  /* 0x0000081a060079a6 */ /* 0x0003e8000c12ff04 */
[----:B0-----:R-:W2:Y:S01]  /*0cf0*/  LDG.E.128 R8, desc[UR4][R28.64+0xf0] ;  /* 0x0000f0041c087981 */ /* 0x001ea2000c1e1d00 */
[----:B------:R-:W-:-:S03]  /*0d00*/  VIADD R2, R2, 0x10 ;  /* 0x0000001002027836 */ /* 0x000fc60000000000 */
[----:B--2---:R1:W-:Y:S04]  /*0d10*/  REDG.E.ADD.F64.RN.STRONG.GPU desc[UR4][R6.64], R8 ;  /* 0x00000008060079a6 */ /* 0x0043e8000c12ff04 */
[----:B------:R1:W-:Y:S01]  /*0d20*/  REDG.E.ADD.F64.RN.STRONG.GPU desc[UR4][R6.64+0x8], R10 ;  /* 0x0000080a060079a6 */ /* 0x0003e2000c12ff04 */
[----:B------:R-:W-:Y:S05]  /*0d30*/  @P0 BRA `(.L_x_10) ;  /* 0xfffffffc00280947 */ /* 0x000fea000383ffff */
.L_x_9:
[----:B------:R-:W-:Y:S05]  /*0d40*/  BSYNC.RECONVERGENT B0 ;  /* 0x0000000000007941 */ /* 0x000fea0003800200 */
.L_x_8:
[----:B-1----:R-:W-:-:S13]  /*0d50*/  LOP3.LUT P0, R8, R4, 0xf, RZ, 0xc0, !PT ;  /* 0x0000000f04087812 */ /* 0x002fda000780c0ff */
[----:B------:R-:W-:Y:S05]  /*0d60*/  @!P0 EXIT ;  /* 0x000000000000894d */ /* 0x000fea0003800000 */
[----:B------:R-:W0:Y:S01]  /*0d70*/  LDC.64 R6, c[0x0][0x3a8] ;  /* 0x0000ea00ff067b82 */ /* 0x000e220000000a00 */
[----:B------:R-:W1:Y:S01]  /*0d80*/  LDCU UR6, c[0x0][0x360] ;  /* 0x00006c00ff0677ac */ /* 0x000e620008000800 */
[----:B------:R-:W-:Y:S01]  /*0d90*/  ISETP.GE.U32.AND P0, PT, R8, 0x8, PT ;  /* 0x000000080800780c */ /* 0x000fe20003f06070 */
[----:B------:R-:W-:Y:S01]  /*0da0*/  BSSY.RECONVERGENT B0, `(.L_x_11) ;  /* 0x0000021000007945 */ /* 0x000fe20003800200 */
[----:B------:R-:W-:-:S04]  /*0db0*/  LOP3.LUT R5, R4, 0x7, RZ, 0xc0, !PT ;  /* 0x0000000704057812 */ /* 0x000fc800078ec0ff */
[----:B------:R-:W-:Y:S01]  /*0dc0*/  ISETP.NE.AND P1, PT, R5, RZ, PT ;  /* 0x000000ff0500720c */ /* 0x000fe20003f25270 */
[----:B-1----:R-:W-:-:S04]  /*0dd0*/  IMAD R3, R0, UR6, R3 ;  /* 0x0000000600037c24 */ /* 0x002fc8000f8e0203 */
[----:B0-----:R-:W-:Y:S02]  /*0de0*/  IMAD.WIDE R6, R3, 0x10, R6 ;  /* 0x0000001003067825 */ /* 0x001fe400078e0206 */
[----:B------:R-:W-:Y:S06]  /*0df0*/  @!P0 BRA `(.L_x_12) ;  /* 0x00000000006c8947 */ /* 0x000fec0003800000 */
[----:B------:R-:W0:Y:S02]  /*0e00*/  LDC.64 R8, c[0x0][0x390] ;  /* 0x0000e400ff087b82 */ /* 0x000e240000000a00 */
[----:B0-----:R-:W-:-:S05]  /*0e10*/  IMAD.WIDE R8, R2, 0x10, R8 ;  /* 0x0000001002087825 */ /* 0x001fca00078e0208 */
[----:B------:R-:W2:Y:S04]  /*0e20*/  LDG.E.128 R12, desc[UR4][R8.64] ;  /* 0x00000004080c7981 */ /* 0x000ea8000c1e1d00 */
        /* <DEDUP_REMOVED lines=9> */
[----:B---3--:R3:W-:Y:S04]  /*0ec0*/  REDG.E.ADD.F64.RN.STRONG.GPU desc[UR4][R6.64], R24 ;  /* 0x00000018060079a6 */ /* 0x0087e8000c12ff04 */
[----:B------:R3:W-:Y:S04]  /*0ed0*/  REDG.E.ADD.F64.RN.STRONG.GPU desc[UR4][R6.64+0x8], R26 ;  /* 0x0000081a060079a6 */ /* 0x0007e8000c12ff04 */
[----:B------:R-:W4:Y:S04]  /*0ee0*/  LDG.E.128 R28, desc[UR4][R8.64+0x40] ;  /* 0x00004004081c7981 */ /* 0x000f28000c1e1d00 */
[----:B----4-:R3:W-:Y:S04]  /*0ef0*/  REDG.E.ADD.F64.RN.STRONG.GPU desc[UR4][R6.64], R28 ;  /* 0x0000001c060079a6 */ /* 0x0107e8000c12ff04 */
[----:B------:R3:W-:Y:S04]  /*0f00*/  REDG.E.ADD.F64.RN.STRONG.GPU desc[UR4][R6.64+0x8], R30 ;  /* 0x0000081e060079a6 */ /* 0x0007e8000c12ff04 */
[----:B0-----:R-:W4:Y:S04]  /*0f10*/  LDG.E.128 R12, desc[UR4][R8.64+0x50] ;  /* 0x00005004080c7981 */ /* 0x001f28000c1e1d00 */
[----:B----4-:R3:W-:Y:S04]  /*0f20*/  REDG.E.ADD.F64.RN.STRONG.GPU desc[UR4][R6.64], R12 ;  /* 0x0000000c060079a6 */ /* 0x0107e8000c12ff04 */
[----:B------:R3:W-:Y:S04]  /*0f30*/  REDG.E.ADD.F64.RN.STRONG.GPU desc[UR4][R6.64+0x8], R14 ;  /* 0x0000080e060079a6 */ /* 0x0007e8000c12ff04 */
[----:B-1----:R-:W4:Y:S04]  /*0f40*/  LDG.E.128 R16, desc[UR4][R8.64+0x60] ;  /* 0x0000600408107981 */ /* 0x002f28000c1e1d00 */
[----:B----4-:R3:W-:Y:S04]  /*0f50*/  REDG.E.ADD.F64.RN.STRONG.GPU desc[UR4][R6.64], R16 ;  /* 0x00000010060079a6 */ /* 0x0107e8000c12ff04 */
[----:B------:R3:W-:Y:S04]  /*0f60*/  REDG.E.ADD.F64.RN.STRONG.GPU desc[UR4][R6.64+0x8], R18 ;  /* 0x00000812060079a6 */ /* 0x0007e8000c12ff04 */
[----:B--2---:R-:W2:Y:S01]  /*0f70*/  LDG.E.128 R20, desc[UR4][R8.64+0x70] ;  /* 0x0000700408147981 */ /* 0x004ea2000c1e1d00 */
[----:B------:R-:W-:-:S03]  /*0f80*/  IADD3 R2, PT, PT, R2, 0x8, RZ ;  /* 0x0000000802027810 */ /* 0x000fc60007ffe0ff */
[----:B--2---:R3:W-:Y:S04]  /*0f90*/  REDG.E.ADD.F64.RN.STRONG.GPU desc[UR4][R6.64], R20 ;  /* 0x00000014060079a6 */ /* 0x0047e8000c12ff04 */
[----:B------:R3:W-:Y:S02]  /*0fa0*/  REDG.E.ADD.F64.RN.STRONG.GPU desc[UR4][R6.64+0x8], R22 ;  /* 0x00000816060079a6 */ /* 0x0007e4000c12ff04 */
.L_x_12:
[----:B------:R-:W-:Y:S05]  /*0fb0*/  BSYNC.RECONVERGENT B0 ;  /* 0x0000000000007941 */ /* 0x000fea0003800200 */
.L_x_11:
[----:B------:R-:W-:Y:S05]  /*0fc0*/  @!P1 EXIT ;  /* 0x000000000000994d */ /* 0x000fea0003800000 */
[----:B------:R-:W-:Y:S01]  /*0fd0*/  ISETP.GE.U32.AND P0, PT, R5, 0x4, PT ;  /* 0x000000040500780c */ /* 0x000fe20003f06070 */
[----:B------:R-:W-:Y:S01]  /*0fe0*/  BSSY.RECONVERGENT B0, `(.L_x_13) ;  /* 0x0000013000007945 */ /* 0x000fe20003800200 */
[----:B------:R-:W-:-:S04]  /*0ff0*/  LOP3.LUT R0, R4, 0x3, RZ, 0xc0, !PT ;  /* 0x0000000304007812 */ /* 0x000fc800078ec0ff */
[----:B------:R-:W-:-:S07]  /*1000*/  ISETP.NE.AND P1, PT, R0, RZ, PT ;  /* 0x000000ff0000720c */ /* 0x000fce0003f25270 */
[----:B------:R-:W-:Y:S06]  /*1010*/  @!P0 BRA `(.L_x_14) ;  /* 0x00000000003c8947 */ /* 0x000fec0003800000 */
[----:B------:R-:W0:Y:S02]  /*1020*/  LDC.64 R4, c[0x0][0x390] ;  /* 0x0000e400ff047b82 */ /* 0x000e240000000a00 */
[----:B0-----:R-:W-:-:S05]  /*1030*/  IMAD.WIDE R4, R2, 0x10, R4 ;  /* 0x0000001002047825 */ /* 0x001fca00078e0204 */
[----:B------:R-:W2:Y:S04]  /*1040*/  LDG.E.128 R8, desc[UR4][R4.64] ;  /* 0x0000000404087981 */ /* 0x000ea8000c1e1d00 */
[----:B--2---:R0:W-:Y:S04]  /*1050*/  REDG.E.ADD.F64.RN.STRONG.GPU desc[UR4][R6.64], R8 ;  /* 0x00000008060079a6 */ /* 0x0041e8000c12ff04 */
[----:B------:R0:W-:Y:S04]  /*1060*/  REDG.E.ADD.F64.RN.STRONG.GPU desc[UR4][R6.64+0x8], R10 ;  /* 0x0000080a060079a6 */ /* 0x0001e8000c12ff04 */
[----:B---3--:R-:W2:Y:S04]  /*1070*/  LDG.E.128 R12, desc[UR4][R4.64+0x10] ;  /* 0x00001004040c7981 */ /* 0x008ea8000c1e1d00 */
[----:B--2---:R0:W-:Y:S04]  /*1080*/  REDG.E.ADD.F64.RN.STRONG.GPU desc[UR4][R6.64], R12 ;  /* 0x0000000c060079a6 */ /* 0x0041e8000c12ff04 */
[----:B------:R0:W-:Y:S04]  /*1090*/  REDG.E.ADD.F64.RN.STRONG.GPU desc[UR4][R6.64+0x8], R14 ;  /* 0x0000080e060079a6 */ /* 0x0001e8000c12ff04 */
[----:B------:R-:W2:Y:S04]  /*10a0*/  LDG.E.128 R16, desc[UR4][R4.64+0x20] ;  /* 0x0000200404107981 */ /* 0x000ea8000c1e1d00 */
[----:B--2---:R0:W-:Y:S04]  /*10b0*/  REDG.E.ADD.F64.RN.STRONG.GPU desc[UR4][R6.64], R16 ;  /* 0x00000010060079a6 */ /* 0x0041e8000c12ff04 */
[----:B------:R0:W-:Y:S04]  /*10c0*/  REDG.E.ADD.F64.RN.STRONG.GPU desc[UR4][R6.64+0x8], R18 ;  /* 0x00000812060079a6 */ /* 0x0001e8000c12ff04 */
[----:B------:R-:W2:Y:S01]  /*10d0*/  LDG.E.128 R20, desc[UR4][R4.64+0x30] ;  /* 0x0000300404147981 */ /* 0x000ea2000c1e1d00 */
[----:B------:R-:W-:-:S03]  /*10e0*/  IADD3 R2, PT, PT, R2, 0x4, RZ ;  /* 0x0000000402027810 */ /* 0x000fc60007ffe0ff */
[----:B--2---:R0:W-:Y:S04]  /*10f0*/  REDG.E.ADD.F64.RN.STRONG.GPU desc[UR4][R6.64], R20 ;  /* 0x00000014060079a6 */ /* 0x0041e8000c12ff04 */
[----:B------:R0:W-:Y:S02]  /*1100*/  REDG.E.ADD.F64.RN.STRONG.GPU desc[UR4][R6.64+0x8], R22 ;  /* 0x00000816060079a6 */ /* 0x0001e4000c12ff04 */
.L_x_14:
[----:B------:R-:W-:Y:S05]  /*1110*/  BSYNC.RECONVERGENT B0 ;  /* 0x0000000000007941 */ /* 0x000fea0003800200 */
.L_x_13:
[----:B------:R-:W-:Y:S05]  /*1120*/  @!P1 EXIT ;  /* 0x000000000000994d */ /* 0x000fea0003800000 */
[----:B------:R-:W1:Y:S01]  /*1130*/  LDC.64 R4, c[0x0][0x390] ;  /* 0x0000e400ff047b82 */ /* 0x000e620000000a00 */
[----:B------:R-:W-:-:S07]  /*1140*/  IMAD.MOV R0, RZ, RZ, -R0 ;  /* 0x000000ffff007224 */ /* 0x000fce00078e0a00 */
.L_x_15:
[----:B012---:R-:W-:-:S06]  /*1150*/  IMAD.WIDE R8, R2, 0x10, R4 ;  /* 0x0000001002087825 */ /* 0x007fcc00078e0204 */
[----:B------:R-:W2:Y:S01]  /*1160*/  LDG.E.128 R8, desc[UR4][R8.64] ;  /* 0x0000000408087981 */ /* 0x000ea2000c1e1d00 */
[----:B------:R-:W-:-:S04]  /*1170*/  IADD3 R0, PT, PT, R0, 0x1, RZ ;  /* 0x0000000100007810 */ /* 0x000fc80007ffe0ff */
[----:B------:R-:W-:Y:S02]  /*1180*/  ISETP.NE.AND P0, PT, R0, RZ, PT ;  /* 0x000000ff0000720c */ /* 0x000fe40003f05270 */
[----:B------:R-:W-:Y:S01]  /*1190*/  IADD3 R2, PT, PT, R2, 0x1, RZ ;  /* 0x0000000102027810 */ /* 0x000fe20007ffe0ff */
[----:B--2---:R2:W-:Y:S04]  /*11a0*/  REDG.E.ADD.F64.RN.STRONG.GPU desc[UR4][R6.64], R8 ;  /* 0x00000008060079a6 */ /* 0x0045e8000c12ff04 */
[----:B------:R2:W-:Y:S06]  /*11b0*/  REDG.E.ADD.F64.RN.STRONG.GPU desc[UR4][R6.64+0x8], R10 ;  /* 0x0000080a060079a6 */ /* 0x0005ec000c12ff04 */
[----:B------:R-:W-:Y:S05]  /*11c0*/  @P0 BRA `(.L_x_15) ;  /* 0xfffffffc00e00947 */ /* 0x000fea000383ffff */
[----:B------:R-:W-:Y:S05]  /*11d0*/  EXIT ;  /* 0x000000000000794d */ /* 0x000fea0003800000 */
.L_x_16:
[----:B------:R-:W-:-:S00]  /*11e0*/  BRA `(.L_x_16) ;  /* 0xfffffffc00fc7947 */ /* 0x000fc0000383ffff */
[----:B------:R-:W-:-:S00]  /*11f0*/  NOP ;  /* 0x0000000000007918 */ /* 0x000fc00000000000 */
        /* <DEDUP_REMOVED lines=8> */
.L_x_26:


//--------------------- .text._ZN5janus26CSRMatrixFinalReduceKernelEPKN6thrust24THRUST_300001_SM_1000_NS7complexIdEEiPS3_ --------------------------
	.section	.text._ZN5janus26CSRMatrixFinalReduceKernelEPKN6thrust24THRUST_300001_SM_1000_NS7complexIdEEiPS3_,"ax",@progbits
	.align	128
        .global         _ZN5janus26CSRMatrixFinalReduceKernelEPKN6thrust24THRUST_300001_SM_1000_NS7complexIdEEiPS3_
        .type           _ZN5janus26CSRMatrixFinalReduceKernelEPKN6thrust24THRUST_300001_SM_1000_NS7complexIdEEiPS3_,@function
        .size           _ZN5janus26CSRMatrixFinalReduceKernelEPKN6thrust24THRUST_300001_SM_1000_NS7complexIdEEiPS3_,(.L_x_27 - _ZN5janus26CSRMatrixFinalReduceKernelEPKN6thrust24THRUST_300001_SM_1000_NS7complexIdEEiPS3_)
        .other          _ZN5janus26CSRMatrixFinalReduceKernelEPKN6thrust24THRUST_300001_SM_1000_NS7complexIdEEiPS3_,@"STO_CUDA_ENTRY STV_DEFAULT"
_ZN5janus26CSRMatrixFinalReduceKernelEPKN6thrust24THRUST_300001_SM_1000_NS7complexIdEEiPS3_:
.text._ZN5janus26CSRMatrixFinalReduceKernelEPKN6thrust24THRUST_300001_SM_1000_NS7complexIdEEiPS3_:
[----:B------:R-:W-:Y:S01]  /*0000*/  LDC R1, c[0x0][0x37c] ;  /* 0x0000df00ff017b82 */ /* 0x000fe20000000800 */
[----:B------:R-:W0:Y:S01]  /*0010*/  S2R R15, SR_TID.X ;  /* 0x00000000000f7919 */ /* 0x000e220000002100 */
[----:B------:R-:W0:Y:S01]  /*0020*/  LDCU UR4, c[0x0][0x388] ;  /* 0x00007100ff0477ac */ /* 0x000e220008000800 */
[----:B------:R-:W-:Y:S02]  /*0030*/  CS2R R6, SRZ ;  /* 0x0000000000067805 */ /* 0x000fe4000001ff00 */
[----:B------:R-:W-:Y:S01]  /*0040*/  CS2R R4, SRZ ;  /* 0x0000000000047805 */ /* 0x000fe2000001ff00 */
[----:B------:R-:W1:Y:S01]  /*0050*/  LDCU.64 UR6, c[0x0][0x358] ;  /* 0x00006b00ff0677ac */ /* 0x000e620008000a00 */
[----:B0-----:R-:W-:-:S13]  /*0060*/  ISETP.GE.AND P0, PT, R15, UR4, PT ;  /* 0x000000040f007c0c */ /* 0x001fda000bf06270 */
[----:B------:R-:W0:Y:S02]  /*0070*/  @!P0 LDC.64 R2, c[0x0][0x380] ;  /* 0x0000e000ff028b82 */ /* 0x000e240000000a00 */
[----:B0-----:R-:W-:-:S05]  /*0080*/  @!P0 IMAD.WIDE.U32 R2, R15, 0x10, R2 ;  /* 0x000000100f028825 */ /* 0x001fca00078e0002 */
[----:B-1----:R-:W2:Y:S01]  /*0090*/  @!P0 LDG.E.128 R4, desc[UR6][R2.64] ;  /* 0x0000000602048981 */ /* 0x002ea2000c1e1d00 */
[----:B------:R-:W0:Y:S01]  /*00a0*/  S2UR UR5, SR_CgaCtaId ;  /* 0x00000000000579c3 */ /* 0x000e220000008800 */
[----:B------:R-:W-:Y:S01]  /*00b0*/  UMOV UR4, 0x400 ;  /* 0x0000040000047882 */ /* 0x000fe20000000000 */
[----:B------:R-:W1:Y:S01]  /*00c0*/  LDCU UR8, c[0x0][0x360] ;  /* 0x00006c00ff0877ac */ /* 0x000e620008000800 */
[----:B------:R-:W-:Y:S01]  /*00d0*/  ISETP.NE.AND P0, PT, R15, RZ, PT ;  /* 0x000000ff0f00720c */ /* 0x000fe20003f05270 */
[----:B-1----:R-:W-:Y:S02]  /*00e0*/  UISETP.GE.U32.AND UP0, UPT, UR8, 0x2, UPT ;  /* 0x000000020800788c */ /* 0x002fe4000bf06070 */
[----:B0-----:R-:W-:-:S06]  /*00f0*/  ULEA UR4, UR5, UR4, 0x18 ;  /* 0x0000000405047291 */ /* 0x001fcc000f8ec0ff */
[----:B------:R-:W-:-:S05]  /*0100*/  LEA R13, R15, UR4, 0x4 ;  /* 0x000000040f0d7c11 */ /* 0x000fca000f8e20ff */
[----:B--2---:R0:W-:Y:S01]  /*0110*/  STS.128 [R13], R4 ;  /* 0x000000040d007388 */ /* 0x0041e20000000c00 */
[----:B------:R-:W-:Y:S06]  /*0120*/  BAR.SYNC.DEFER_BLOCKING 0x0 ;  /* 0x0000000000007b1d */ /* 0x000fec0000010000 */
[----:B------:R-:W-:Y:S05]  /*0130*/  BRA.U !UP0, `(.L_x_17) ;  /* 0x0000000108347547 */ /* 0x000fea000b800000 */
[----:B------:R-:W-:-:S07]  /*0140*/  IMAD.U32 R0, RZ, RZ, UR8 ;  /* 0x00000008ff007e24 */ /* 0x000fce000f8e00ff */
.L_x_18:
[----:B------:R-:W-:-:S04]  /*0150*/  SHF.R.U32.HI R2, RZ, 0x1, R0 ;  /* 0x00000001ff027819 */ /* 0x000fc80000011600 */
[----:B------:R-:W-:-:S13]  /*0160*/  ISETP.GE.U32.AND P1, PT, R15, R2, PT ;  /* 0x000000020f00720c */ /* 0x000fda0003f26070 */
[----:B------:R-:W-:Y:S01]  /*0170*/  @!P1 IMAD R8, R2, 0x10, R13 ;  /* 0x0000001002089824 */ /* 0x000fe200078e020d */
[----:B01----:R-:W-:Y:S05]  /*0180*/  @!P1 LDS.128 R4, [R13] ;  /* 0x000000000d049984 */ /* 0x003fea0000000c00 */
[----:B------:R-:W0:Y:S02]  /*0190*/  @!P1 LDS.128 R8, [R8] ;  /* 0x0000000008089984 */ /* 0x000e240000000c00 */
[----:B0-----:R-:W-:Y:S02]  /*01a0*/  @!P1 DADD R4, R4, R8 ;  /* 0x0000000004049229 */ /* 0x001fe40000000008 */
[----:B------:R-:W-:-:S07]  /*01b0*/  @!P1 DADD R6, R6, R10 ;  /* 0x0000000006069229 */ /* 0x000fce000000000a */
[----:B------:R1:W-:Y:S01]  /*01c0*/  @!P1 STS.128 [R13], R4 ;  /* 0x000000040d009388 */ /* 0x0003e20000000c00 */
[----:B------:R-:W-:Y:S01]  /*01d0*/  BAR.SYNC.DEFER_BLOCKING 0x0 ;  /* 0x0000000000007b1d */ /* 0x000fe20000010000 */
[----:B------:R-:W-:Y:S01]  /*01e0*/  ISETP.GT.U32.AND P1, PT, R0, 0x3, PT ;  /* 0x000000030000780c */ /* 0x000fe20003f24070 */
[----:B------:R-:W-:-:S12]  /*01f0*/  IMAD.MOV.U32 R0, RZ, RZ, R2 ;  /* 0x000000ffff007224 */ /* 0x000fd800078e0002 */
[----:B------:R-:W-:Y:S05]  /*0200*/  @P1 BRA `(.L_x_18) ;  /* 0xfffffffc00d01947 */ /* 0x000fea000383ffff */
.L_x_17:
[----:B------:R-:W-:Y:S05]  /*0210*/  @P0 EXIT ;  /* 0x000000000000094d */ /* 0x000fea0003800000 */
[----:B------:R-:W2:Y:S01]  /*0220*/  S2UR UR5, SR_CgaCtaId ;  /* 0x00000000000579c3 */ /* 0x000ea20000008800 */
[----:B------:R-:W-:-:S07]  /*0230*/  UMOV UR4, 0x400 ;  /* 0x0000040000047882 */ /* 0x000fce0000000000 */
[----:B------:R-:W3:Y:S01]  /*0240*/  LDC.64 R2, c[0x0][0x390] ;  /* 0x0000e400ff027b82 */ /* 0x000ee20000000a00 */
[----:B--2---:R-:W-:-:S09]  /*0250*/  ULEA UR4, UR5, UR4, 0x18 ;  /* 0x0000000405047291 */ /* 0x004fd2000f8ec0ff */
[----:B01----:R-:W3:Y:S04]  /*0260*/  LDS.128 R4, [UR4] ;  /* 0x00000004ff047984 */ /* 0x003ee80008000c00 */
[----:B---3--:R-:W-:Y:S01]  /*0270*/  STG.E.128 desc[UR6][R2.64], R4 ;  /* 0x0000000402007986 */ /* 0x008fe2000c101d06 */
[----:B------:R-:W-:Y:S05]  /*0280*/  EXIT ;  /* 0x000000000000794d */ /* 0x000fea0003800000 */
.L_x_19:
        /* <DEDUP_REMOVED lines=15> */
.L_x_27:


//--------------------- .text._ZN5janus28CSRMatrixPartialReduceKernelEPKN6thrust24THRUST_300001_SM_1000_NS7complexIdEEiPS3_ --------------------------
	.section	.text._ZN5janus28CSRMatrixPartialReduceKernelEPKN6thrust24THRUST_300001_SM_1000_NS7complexIdEEiPS3_,"ax",@progbits
	.align	128
        .global         _ZN5janus28CSRMatrixPartialReduceKernelEPKN6thrust24THRUST_300001_SM_1000_NS7complexIdEEiPS3_
        .type           _ZN5janus28CSRMatrixPartialReduceKernelEPKN6thrust24THRUST_300001_SM_1000_NS7complexIdEEiPS3_,@function
        .size           _ZN5janus28CSRMatrixPartialReduceKernelEPKN6thrust24THRUST_300001_SM_1000_NS7complexIdEEiPS3_,(.L_x_28 - _ZN5janus28CSRMatrixPartialReduceKernelEPKN6thrust24THRUST_300001_SM_1000_NS7complexIdEEiPS3_)
        .other          _ZN5janus28CSRMatrixPartialReduceKernelEPKN6thrust24THRUST_300001_SM_1000_NS7complexIdEEiPS3_,@"STO_CUDA_ENTRY STV_DEFAULT"
_ZN5janus28CSRMatrixPartialReduceKernelEPKN6thrust24THRUST_300001_SM_1000_NS7complexIdEEiPS3_:
.text._ZN5janus28CSRMatrixPartialReduceKernelEPKN6thrust24THRUST_300001_SM_1000_NS7complexIdEEiPS3_:
[----:B------:R-:W-:Y:S01]  /*0000*/  LDC R1, c[0x0][0x37c] ;  /* 0x0000df00ff017b82 */ /* 0x000fe20000000800 */
[----:B------:R-:W0:Y:S01]  /*0010*/  S2R R0, SR_CTAID.X ;  /* 0x0000000000007919 */ /* 0x000e220000002500 */
[----:B------:R-:W0:Y:S01]  /*0020*/  LDCU UR4, c[0x0][0x360] ;  /* 0x00006c00ff0477ac */ /* 0x000e220008000800 */
[----:B------:R-:W1:Y:S01]  /*0030*/  S2R R2, SR_TID.X ;  /* 0x0000000000027919 */ /* 0x000e620000002100 */
[----:B------:R-:W2:Y:S01]  /*0040*/  LDCU UR5, c[0x0][0x388] ;  /* 0x00007100ff0577ac */ /* 0x000ea20008000800 */
[----:B------:R-:W3:Y:S01]  /*0050*/  LDCU.64 UR6, c[0x0][0x358] ;  /* 0x00006b00ff0677ac */ /* 0x000ee20008000a00 */
[----:B0-----:R-:W-:-:S04]  /*0060*/  IMAD R3, R0, UR4, RZ ;  /* 0x0000000400037c24 */ /* 0x001fc8000f8e02ff */
[----:B-1----:R-:W-:Y:S02]  /*0070*/  IMAD R6, R3, 0x2, R2 ;  /* 0x0000000203067824 */ /* 0x002fe400078e0202 */
[----:B------:R-:W-:-:S03]  /*0080*/  IMAD.U32 R3, RZ, RZ, UR4 ;  /* 0x00000004ff037e24 */ /* 0x000fc6000f8e00ff */
[C---:B--2---:R-:W-:Y:S01]  /*0090*/  ISETP.GE.AND P0, PT, R6.reuse, UR5, PT ;  /* 0x0000000506007c0c */ /* 0x044fe2000bf06270 */
[----:B------:R-:W-:-:S05]  /*00a0*/  IMAD.IADD R9, R6, 0x1, R3 ;  /* 0x0000000106097824 */ /* 0x000fca00078e0203 */
[----:B------:R-:W-:-:S07]  /*00b0*/  ISETP.GE.AND P1, PT, R9, UR5, PT ;  /* 0x0000000509007c0c */ /* 0x000fce000bf26270 */
[----:B------:R-:W0:Y:S08]  /*00c0*/  @!P0 LDC.64 R4, c[0x0][0x380] ;  /* 0x0000e000ff048b82 */ /* 0x000e300000000a00 */
[----:B------:R-:W1:Y:S01]  /*00d0*/  @!P1 LDC.64 R12, c[0x0][0x380] ;  /* 0x0000e000ff0c9b82 */ /* 0x000e620000000a00 */
[----:B0-----:R-:W-:-:S06]  /*00e0*/  @!P0 IMAD.WIDE R4, R6, 0x10, R4 ;  /* 0x0000001006048825 */ /* 0x001fcc00078e0204 */
[----:B---3--:R-:W2:Y:S01]  /*00f0*/  @!P0 LDG.E.128 R4, desc[UR6][R4.64] ;  /* 0x0000000604048981 */ /* 0x008ea2000c1e1d00 */
[----:B-1----:R-:W-:-:S06]  /*0100*/  @!P1 IMAD.WIDE R12, R9, 0x10, R12 ;  /* 0x00000010090c9825 */ /* 0x002fcc00078e020c */
[----:B------:R-:W3:Y:S01]  /*0110*/  @!P1 LDG.E.128 R12, desc[UR6][R12.64] ;  /* 0x000000060c0c9981 */ /* 0x000ee2000c1e1d00 */
[----:B------:R-:W0:Y:S01]  /*0120*/  S2UR UR5, SR_CgaCtaId ;  /* 0x00000000000579c3 */ /* 0x000e220000008800 */
[----:B------:R-:W-:Y:S02]  /*0130*/  CS2R R8, SRZ ;  /* 0x0000000000087805 */ /* 0x000fe4000001ff00 */
[----:B------:R-:W-:Y:S01]  /*0140*/  CS2R R10, SRZ ;  /* 0x00000000000a7805 */ /* 0x000fe2000001ff00 */
[----:B------:R-:W-:Y:S02]  /*0150*/  UMOV UR4, 0x400 ;  /* 0x0000040000047882 */ /* 0x000fe40000000000 */
[----:B0-----:R-:W-:Y:S01]  /*0160*/  ULEA UR4, UR5, UR4, 0x18 ;  /* 0x0000000405047291 */ /* 0x001fe2000f8ec0ff */
[----:B--2---:R-:W-:Y:S02]  /*0170*/  @!P0 DADD R8, RZ, R4 ;  /* 0x00000000ff088229 */ /* 0x004fe40000000004 */
[----:B------:R-:W-:Y:S01]  /*0180*/  @!P0 DADD R10, RZ, R6 ;  /* 0x00000000ff0a8229 */ /* 0x000fe20000000006 */
[----:B------:R-:W-:-:S05]  /*0190*/  ISETP.NE.AND P0, PT, R2, RZ, PT ;  /* 0x000000ff0200720c */ /* 0x000fca0003f05270 */
[----:B---3--:R-:W-:Y:S02]  /*01a0*/  @!P1 DADD R8, R8, R12 ;  /* 0x0000000008089229 */ /* 0x008fe4000000000c */
[----:B------:R-:W-:Y:S01]  /*01b0*/  @!P1 DADD R10, R10, R14 ;  /* 0x000000000a0a9229 */ /* 0x000fe2000000000e */
[----:B------:R-:W-:Y:S02]  /*01c0*/  ISETP.GE.U32.AND P1, PT, R3, 0x2, PT ;  /* 0x000000020300780c */ /* 0x000fe40003f26070 */
[----:B------:R-:W-:-:S05]  /*01d0*/  LEA R13, R2, UR4, 0x4 ;  /* 0x00000004020d7c11 */ /* 0x000fca000f8e20ff */
[----:B------:R0:W-:Y:S01]  /*01e0*/  STS.128 [R13], R8 ;  /* 0x000000080d007388 */ /* 0x0001e20000000c00 */
[----:B------:R-:W-:Y:S06]  /*01f0*/  BAR.SYNC.DEFER_BLOCKING 0x0 ;  /* 0x0000000000007b1d */ /* 0x000fec0000010000 */
[----:B------:R-:W-:Y:S05]  /*0200*/  @!P1 BRA `(.L_x_20) ;  /* 0x0000000000309947 */ /* 0x000fea0003800000 */
.L_x_21:
[----:B------:R-:W-:-:S04]  /*0210*/  SHF.R.U32.HI R12, RZ, 0x1, R3 ;  /* 0x00000001ff0c7819 */ /* 0x000fc80000011603 */
[----:B------:R-:W-:-:S13]  /*0220*/  ISETP.GE.U32.AND P1, PT, R2, R12, PT ;  /* 0x0000000c0200720c */ /* 0x000fda0003f26070 */
[----:B0-----:R-:W-:Y:S01]  /*0230*/  @!P1 IMAD R8, R12, 0x10, R13 ;  /* 0x000000100c089824 */ /* 0x001fe200078e020d */
[----:B-1----:R-:W-:Y:S05]  /*0240*/  @!P1 LDS.128 R4, [R13] ;  /* 0x000000000d049984 */ /* 0x002fea0000000c00 */
        /* <DEDUP_REMOVED lines=8> */
.L_x_20:
[----:B------:R-:W-:Y:S05]  /*02d0*/  @P0 EXIT ;  /* 0x000000000000094d */ /* 0x000fea0003800000 */
[----:B------:R-:W2:Y:S01]  /*02e0*/  S2UR UR5, SR_CgaCtaId ;  /* 0x00000000000579c3 */ /* 0x000ea20000008800 */
[----:B------:R-:W-:-:S07]  /*02f0*/  UMOV UR4, 0x400 ;  /* 0x0000040000047882 */ /* 0x000fce0000000000 */
[----:B------:R-:W3:Y:S01]  /*0300*/  LDC.64 R2, c[0x0][0x390] ;  /* 0x0000e400ff027b82 */ /* 0x000ee20000000a00 */
[----:B--2---:R-:W-:Y:S01]  /*0310*/  ULEA UR4, UR5, UR4, 0x18 ;  /* 0x0000000405047291 */ /* 0x004fe2000f8ec0ff */
[----:B---3--:R-:W-:-:S08]  /*0320*/  IMAD.WIDE.U32 R2, R0, 0x10, R2 ;  /* 0x0000001000027825 */ /* 0x008fd000078e0002 */
[----:B-1----:R-:W1:Y:S04]  /*0330*/  LDS.128 R4, [UR4] ;  /* 0x00000004ff047984 */ /* 0x002e680008000c00 */
[----:B-1----:R-:W-:Y:S01]  /*0340*/  STG.E.128 desc[UR6][R2.64], R4 ;  /* 0x0000000402007986 */ /* 0x002fe2000c101d06 */
[----:B------:R-:W-:Y:S05]  /*0350*/  EXIT ;  /* 0x000000000000794d */ /* 0x000fea0003800000 */
.L_x_22:
        /* <DEDUP_REMOVED lines=10> */
.L_x_28:


//--------------------- .text._ZN5janus26CSRMatrixReduceBlockKernelEPKN6thrust24THRUST_300001_SM_1000_NS7complexIdEEiPS3_ --------------------------
	.section	.text._ZN5janus26CSRMatrixReduceBlockKernelEPKN6thrust24THRUST_300001_SM_1000_NS7complexIdEEiPS3_,"ax",@progbits
	.align	128
        .global         _ZN5janus26CSRMatrixReduceBlockKernelEPKN6thrust24THRUST_300001_SM_1000_NS7complexIdEEiPS3_
        .type           _ZN5janus26CSRMatrixReduceBlockKernelEPKN6thrust24THRUST_300001_SM_1000_NS7complexIdEEiPS3_,@function
        .size           _ZN5janus26CSRMatrixReduceBlockKernelEPKN6thrust24THRUST_300001_SM_1000_NS7complexIdEEiPS3_,(.L_x_29 - _ZN5janus26CSRMatrixReduceBlockKernelEPKN6thrust24THRUST_300001_SM_1000_NS7complexIdEEiPS3_)
        .other          _ZN5janus26CSRMatrixReduceBlockKernelEPKN6thrust24THRUST_300001_SM_1000_NS7complexIdEEiPS3_,@"STO_CUDA_ENTRY STV_DEFAULT"
_ZN5janus26CSRMatrixReduceBlockKernelEPKN6thrust24THRUST_300001_SM_1000_NS7complexIdEEiPS3_:
.text._ZN5janus26CSRMatrixReduceBlockKernelEPKN6thrust24THRUST_300001_SM_1000_NS7complexIdEEiPS3_:
[----:B------:R-:W-:Y:S01]  /*0000*/  LDC R1, c[0x0][0x37c] ;  /* 0x0000df00ff017b82 */ /* 0x000fe20000000800 */
[----:B------:R-:W0:Y:S01]  /*0010*/  S2R R15, SR_TID.X ;  /* 0x00000000000f7919 */ /* 0x000e220000002100 */
[----:B------:R-:W0:Y:S01]  /*0020*/  LDCU UR8, c[0x0][0x360] ;  /* 0x00006c00ff0877ac */ /* 0x000e220008000800 */
[----:B------:R-:W-:Y:S01]  /*0030*/  CS2R R6, SRZ ;  /* 0x0000000000067805 */ /* 0x000fe2000001ff00 */
[----:B------:R-:W0:Y:S01]  /*0040*/  S2R R0, SR_CTAID.X ;  /* 0x0000000000007919 */ /* 0x000e220000002500 */
[----:B------:R-:W1:Y:S01]  /*0050*/  LDCU UR4, c[0x0][0x388] ;  /* 0x00007100ff0477ac */ /* 0x000e620008000800 */
[----:B------:R-:W2:Y:S01]  /*0060*/  LDCU.64 UR6, c[0x0][0x358] ;  /* 0x00006b00ff0677ac */ /* 0x000ea20008000a00 */
[----:B0-----:R-:W-:-:S05]  /*0070*/  IMAD R5, R0, UR8, R15 ;  /* 0x0000000800057c24 */ /* 0x001fca000f8e020f */
[----:B-1----:R-:W-:-:S13]  /*0080*/  ISETP.GE.AND P0, PT, R5, UR4, PT ;  /* 0x0000000405007c0c */ /* 0x002fda000bf06270 */
[----:B------:R-:W0:Y:S02]  /*0090*/  @!P0 LDC.64 R2, c[0x0][0x380] ;  /* 0x0000e000ff028b82 */ /* 0x000e240000000a00 */
[----:B0-----:R-:W-:Y:S01]  /*00a0*/  @!P0 IMAD.WIDE R2, R5, 0x10, R2 ;  /* 0x0000001005028825 */ /* 0x001fe200078e0202 */
[----:B------:R-:W-:-:S06]  /*00b0*/  CS2R R4, SRZ ;  /* 0x0000000000047805 */ /* 0x000fcc000001ff00 */
[----:B--2---:R-:W2:Y:S01]  /*00c0*/  @!P0 LDG.E.128 R4, desc[UR6][R2.64] ;  /* 0x0000000602048981 */ /* 0x004ea2000c1e1d00 */
[----:B------:R-:W0:Y:S01]  /*00d0*/  S2UR UR5, SR_CgaCtaId ;  /* 0x00000000000579c3 */ /* 0x000e220000008800 */
[----:B------:R-:W-:Y:S01]  /*00e0*/  IMAD.U32 R12, RZ, RZ, UR8 ;  /* 0x00000008ff0c7e24 */ /* 0x000fe2000f8e00ff */
[----:B------:R-:W-:Y:S01]  /*00f0*/  UMOV UR4, 0x400 ;  /* 0x0000040000047882 */ /* 0x000fe20000000000 */
[----:B------:R-:W-:-:S03]  /*0100*/  ISETP.NE.AND P0, PT, R15, RZ, PT ;  /* 0x000000ff0f00720c */ /* 0x000fc60003f05270 */
[----:B------:R-:W-:Y:S01]  /*0110*/  ISETP.GE.U32.AND P1, PT, R12, 0x2, PT ;  /* 0x000000020c00780c */ /* 0x000fe20003f26070 */
[----:B0-----:R-:W-:-:S06]  /*0120*/  ULEA UR4, UR5, UR4, 0x18 ;  /* 0x0000000405047291 */ /* 0x001fcc000f8ec0ff */
[----:B------:R-:W-:-:S05]  /*0130*/  LEA R13, R15, UR4, 0x4 ;  /* 0x000000040f0d7c11 */ /* 0x000fca000f8e20ff */
[----:B--2---:R0:W-:Y:S01]  /*0140*/  STS.128 [R13], R4 ;  /* 0x000000040d007388 */ /* 0x0041e20000000c00 */
[----:B------:R-:W-:Y:S06]  /*0150*/  BAR.SYNC.DEFER_BLOCKING 0x0 ;  /* 0x0000000000007b1d */ /* 0x000fec0000010000 */
[----:B------:R-:W-:Y:S05]  /*0160*/  @!P1 BRA `(.L_x_23) ;  /* 0x0000000000309947 */ /* 0x000fea0003800000 */
.L_x_24:
        /* <DEDUP_REMOVED lines=12> */
.L_x_23:
[----:B------:R-:W-:Y:S05]  /*0230*/  @P0 EXIT ;  /* 0x000000000000094d */ /* 0x000fea0003800000 */
[----:B------:R-:W2:Y:S01]  /*0240*/  S2UR UR5, SR_CgaCtaId ;  /* 0x00000000000579c3 */ /* 0x000ea20000008800 */
[----:B------:R-:W-:-:S07]  /*0250*/  UMOV UR4, 0x400 ;  /* 0x0000040000047882 */ /* 0x000fce0000000000 */
[----:B------:R-:W3:Y:S01]  /*0260*/  LDC.64 R2, c[0x0][0x390] ;  /* 0x0000e400ff027b82 */ /* 0x000ee20000000a00 */
[----:B--2---:R-:W-:Y:S01]  /*0270*/  ULEA UR4, UR5, UR4, 0x18 ;  /* 0x0000000405047291 */ /* 0x004fe2000f8ec0ff */
[----:B---3--:R-:W-:-:S08]  /*0280*/  IMAD.WIDE.U32 R2, R0, 0x10, R2 ;  /* 0x0000001000027825 */ /* 0x008fd000078e0002 */
[----:B01----:R-:W0:Y:S04]  /*0290*/  LDS.128 R4, [UR4] ;  /* 0x00000004ff047984 */ /* 0x003e280008000c00 */
[----:B0-----:R-:W-:Y:S01]  /*02a0*/  STG.E.128 desc[UR6][R2.64], R4 ;  /* 0x0000000402007986 */ /* 0x001fe2000c101d06 */
[----:B------:R-:W-:Y:S05]  /*02b0*/  EXIT ;  /* 0x000000000000794d */ /* 0x000fea0003800000 */
.L_x_25:
        /* <DEDUP_REMOVED lines=12> */
.L_x_29:


//--------------------- .nv.shared._ZN5janus21CSRMatrixSumDimKernelEPKiS1_PKN6thrust24THRUST_300001_SM_1000_NS7complexIdEEiiiiPS5_ --------------------------
	.section	.nv.shared._ZN5janus21CSRMatrixSumDimKernelEPKiS1_PKN6thrust24THRUST_300001_SM_1000_NS7complexIdEEiiiiPS5_,"aw",@nobits
	.sectionflags	@""
	.align	16
	.zero		1024


//--------------------- .nv.shared.reserved.0     --------------------------
	.section	.nv.shared.reserved.0,"aw",@nobits
	.weak		__nv_reservedSMEM_offset_0_alias
	.size		__nv_reservedSMEM_offset_0_alias, 0, 64
	.other		__nv_reservedSMEM_offset_0_alias,@"STO_CUDA_RESERVED_SHARED STV_DEFAULT"
__nv_reservedSMEM_offset_0_alias:
	.zero		0
	.zero		64


//--------------------- .nv.global                --------------------------
	.section	.nv.global,"aw",@nobits
.nv.global:
	.type		_ZN34_INTERNAL_d21583cd_4_k_cu_58b097624cuda3std3__48in_placeE,@object
	.size		_ZN34_INTERNAL_d21583cd_4_k_cu_58b097624cuda3std3__48in_placeE,(_ZN34_INTERNAL_d21583cd_4_k_cu_58b097624cuda3std6ranges3__45__cpo8distanceE - _ZN34_INTERNAL_d21583cd_4_k_cu_58b097624cuda3std3__48in_placeE)
_ZN34_INTERNAL_d21583cd_4_k_cu_58b097624cuda3std3__48in_placeE:
	.zero		1
	.type		_ZN34_INTERNAL_d21583cd_4_k_cu_58b097624cuda3std6ranges3__45__cpo8distanceE,@object
	.size		_ZN34_INTERNAL_d21583cd_4_k_cu_58b097624cuda3std6ranges3__45__cpo8distanceE,(_ZN34_INTERNAL_d21583cd_4_k_cu_58b097624cuda3std3__45__cpo6cbeginE - _ZN34_INTERNAL_d21583cd_4_k_cu_58b097624cuda3std6ranges3__45__cpo8distanceE)
_ZN34_INTERNAL_d21583cd_4_k_cu_58b097624cuda3std6ranges3__45__cpo8distanceE:
	.zero		1
	.type		_ZN34_INTERNAL_d21583cd_4_k_cu_58b097624cuda3std3__45__cpo6cbeginE,@object
	.size		_ZN34_INTERNAL_d21583cd_4_k_cu_58b097624cuda3std3__45__cpo6cbeginE,(_ZN34_INTERNAL_d21583cd_4_k_cu_58b097624cuda3std6ranges3__45__cpo7advanceE - _ZN34_INTERNAL_d21583cd_4_k_cu_58b097624cuda3std3__45__cpo6cbeginE)
_ZN34_INTERNAL_d21583cd_4_k_cu_58b097624cuda3std3__45__cpo6cbeginE:
	.zero		1
	.type		_ZN34_INTERNAL_d21583cd_4_k_cu_58b097624cuda3std6ranges3__45__cpo7advanceE,@object
	.size		_ZN34_INTERNAL_d21583cd_4_k_cu_58b097624cuda3std6ranges3__45__cpo7advanceE,(_ZN34_INTERNAL_d21583cd_4_k_cu_58b097624cuda3std3__45__cpo7crbeginE - _ZN34_INTERNAL_d21583cd_4_k_cu_58b097624cuda3std6ranges3__45__cpo7advanceE)
_ZN34_INTERNAL_d21583cd_4_k_cu_58b097624cuda3std6ranges3__45__cpo7advanceE:
	.zero		1
	.type		_ZN34_INTERNAL_d21583cd_4_k_cu_58b097624cuda3std3__45__cpo7crbeginE,@object
	.size		_ZN34_INTERNAL_d21583cd_4_k_cu_58b097624cuda3std3__45__cpo7crbeginE,(_ZN34_INTERNAL_d21583cd_4_k_cu_58b097624cuda3std6ranges3__45__cpo4dataE - _ZN34_INTERNAL_d21583cd_4_k_cu_58b097624cuda3std3__45__cpo7crbeginE)
_ZN34_INTERNAL_d21583cd_4_k_cu_58b097624cuda3std3__45__cpo7crbeginE:
	.zero		1
	.type		_ZN34_INTERNAL_d21583cd_4_k_cu_58b097624cuda3std6ranges3__45__cpo4dataE,@object
	.size		_ZN34_INTERNAL_d21583cd_4_k_cu_58b097624cuda3std6ranges3__45__cpo4dataE,(_ZN34_INTERNAL_d21583cd_4_k_cu_58b097624cuda3std6ranges3__45__cpo5beginE - _ZN34_INTERNAL_d21583cd_4_k_cu_58b097624cuda3std6ranges3__45__cpo4dataE)
_ZN34_INTERNAL_d21583cd_4_k_cu_58b097624cuda3std6ranges3__45__cpo4dataE:
	.zero		1
	.type		_ZN34_INTERNAL_d21583cd_4_k_cu_58b097624cuda3std6ranges3__45__cpo5beginE,@object
	.size		_ZN34_INTERNAL_d21583cd_4_k_cu_58b097624cuda3std6ranges3__45__cpo5beginE,(_ZN34_INTERNAL_d21583cd_4_k_cu_58b097624cuda3std3__436_GLOBAL__N__d21583cd_4_k_cu_58b097626ignoreE - _ZN34_INTERNAL_d21583cd_4_k_cu_58b097624cuda3std6ranges3__45__cpo5beginE)
_ZN34_INTERNAL_d21583cd_4_k_cu_58b097624cuda3std6ranges3__45__cpo5beginE:
	.zero		1
	.type		_ZN34_INTERNAL_d21583cd_4_k_cu_58b097624cuda3std3__436_GLOBAL__N__d21583cd_4_k_cu_58b097626ignoreE,@object
	.size		_ZN34_INTERNAL_d21583cd_4_k_cu_58b097624cuda3std3__436_GLOBAL__N__d21583cd_4_k_cu_58b097626ignoreE,(_ZN34_INTERNAL_d21583cd_4_k_cu_58b097624cuda3std6ranges3__45__cpo4sizeE - _ZN34_INTERNAL_d21583cd_4_k_cu_58b097624cuda3std3__436_GLOBAL__N__d21583cd_4_k_cu_58b097626ignoreE)
_ZN34_INTERNAL_d21583cd_4_k_cu_58b097624cuda3std3__436_GLOBAL__N__d21583cd_4_k_cu_58b097626ignoreE:
	.zero		1
	.type		_ZN34_INTERNAL_d21583cd_4_k_cu_58b097624cuda3std6ranges3__45__cpo4sizeE,@object
	.size		_ZN34_INTERNAL_d21583cd_4_k_cu_58b097624cuda3std6ranges3__45__cpo4sizeE,(_ZN34_INTERNAL_d21583cd_4_k_cu_58b097624cuda3std3__45__cpo5beginE - _ZN34_INTERNAL_d21583cd_4_k_cu_58b097624cuda3std6ranges3__45__cpo4sizeE)
_ZN34_INTERNAL_d21583cd_4_k_cu_58b097624cuda3std6ranges3__45__cpo4sizeE:
	.zero		1
	.type		_ZN34_INTERNAL_d21583cd_4_k_cu_58b097624cuda3std3__45__cpo5beginE,@object
	.size		_ZN34_INTERNAL_d21583cd_4_k_cu_58b097624cuda3std3__45__cpo5beginE,(_ZN34_INTERNAL_d21583cd_4_k_cu_58b097624cuda3std6ranges3__45__cpo6cbeginE - _ZN34_INTERNAL_d21583cd_4_k_cu_58b097624cuda3std3__45__cpo5beginE)
_ZN34_INTERNAL_d21583cd_4_k_cu_58b097624cuda3std3__45__cpo5beginE:
	.zero		1
	.type		_ZN34_INTERNAL_d21583cd_4_k_cu_58b097624cuda3std6ranges3__45__cpo6cbeginE,@object
	.size		_ZN34_INTERNAL_d21583cd_4_k_cu_58b097624cuda3std6ranges3__45__cpo6cbeginE,(_ZN34_INTERNAL_d21583cd_4_k_cu_58b097624cuda3std3__45__cpo6rbeginE - _ZN34_INTERNAL_d21583cd_4_k_cu_58b097624cuda3std6ranges3__45__cpo6cbeginE)
_ZN34_INTERNAL_d21583cd_4_k_cu_58b097624cuda3std6ranges3__45__cpo6cbeginE:
	.zero		1
	.type		_ZN34_INTERNAL_d21583cd_4_k_cu_58b097624cuda3std3__45__cpo6rbeginE,@object
	.size		_ZN34_INTERNAL_d21583cd_4_k_cu_58b097624cuda3std3__45__cpo6rbeginE,(_ZN34_INTERNAL_d21583cd_4_k_cu_58b097624cuda3std6ranges3__45__cpo4nextE - _ZN34_INTERNAL_d21583cd_4_k_cu_58b097624cuda3std3__45__cpo6rbeginE)
_ZN34_INTERNAL_d21583cd_4_k_cu_58b097624cuda3std3__45__cpo6rbeginE:
	.zero		1
	.type		_ZN34_INTERNAL_d21583cd_4_k_cu_58b097624cuda3std6ranges3__45__cpo4nextE,@object
	.size		_ZN34_INTERNAL_d21583cd_4_k_cu_58b097624cuda3std6ranges3__45__cpo4nextE,(_ZN34_INTERNAL_d21583cd_4_k_cu_58b097624cuda3std6ranges3__45__cpo4swapE - _ZN34_INTERNAL_d21583cd_4_k_cu_58b097624cuda3std6ranges3__45__cpo4nextE)
_ZN34_INTERNAL_d21583cd_4_k_cu_58b097624cuda3std6ranges3__45__cpo4nextE:
	.zero		1
	.type		_ZN34_INTERNAL_d21583cd_4_k_cu_58b097624cuda3std6ranges3__45__cpo4swapE,@object
	.size		_ZN34_INTERNAL_d21583cd_4_k_cu_58b097624cuda3std6ranges3__45__cpo4swapE,(_ZN34_INTERNAL_d21583cd_4_k_cu_58b097624cuda3std3__420unreachable_sentinelE - _ZN34_INTERNAL_d21583cd_4_k_cu_58b097624cuda3std6ranges3__45__cpo4swapE)
_ZN34_INTERNAL_d21583cd_4_k_cu_58b097624cuda3std6ranges3__45__cpo4swapE:
	.zero		1
	.type		_ZN34_INTERNAL_d21583cd_4_k_cu_58b097624cuda3std3__420unreachable_sentinelE,@object
	.size		_ZN34_INTERNAL_d21583cd_4_k_cu_58b097624cuda3std3__420unreachable_sentinelE,(_ZN34_INTERNAL_d21583cd_4_k_cu_58b097626thrust24THRUST_300001_SM_1000_NS6system6detail10sequential3seqE - _ZN34_INTERNAL_d21583cd_4_k_cu_58b097624cuda3std3__420unreachable_sentinelE)
_ZN34_INTERNAL_d21583cd_4_k_cu_58b097624cuda3std3__420unreachable_sentinelE:
	.zero		1
	.type		_ZN34_INTERNAL_d21583cd_4_k_cu_58b097626thrust24THRUST_300001_SM_1000_NS6system6detail10sequential3seqE,@object
	.size		_ZN34_INTERNAL_d21583cd_4_k_cu_58b097626thrust24THRUST_300001_SM_1000_NS6system6detail10sequential3seqE,(_ZN34_INTERNAL_d21583cd_4_k_cu_58b097624cuda3std3__45__cpo4cendE - _ZN34_INTERNAL_d21583cd_4_k_cu_58b097626thrust24THRUST_300001_SM_1000_NS6system6detail10sequential3seqE)
_ZN34_INTERNAL_d21583cd_4_k_cu_58b097626thrust24THRUST_300001_SM_1000_NS6system6detail10sequential3seqE:
	.zero		1
	.type		_ZN34_INTERNAL_d21583cd_4_k_cu_58b097624cuda3std3__45__cpo4cendE,@object
	.size		_ZN34_INTERNAL_d21583cd_4_k_cu_58b097624cuda3std3__45__cpo4cendE,(_ZN34_INTERNAL_d21583cd_4_k_cu_58b097624cuda3std6ranges3__45__cpo9iter_swapE - _ZN34_INTERNAL_d21583cd_4_k_cu_58b097624cuda3std3__45__cpo4cendE)
_ZN34_INTERNAL_d21583cd_4_k_cu_58b097624cuda3std3__45__cpo4cendE:
	.zero		1
	.type		_ZN34_INTERNAL_d21583cd_4_k_cu_58b097624cuda3std6ranges3__45__cpo9iter_swapE,@object
	.size		_ZN34_INTERNAL_d21583cd_4_k_cu_58b097624cuda3std6ranges3__45__cpo9iter_swapE,(_ZN34_INTERNAL_d21583cd_4_k_cu_58b097624cuda3std3__45__cpo5crendE - _ZN34_INTERNAL_d21583cd_4_k_cu_58b097624cuda3std6ranges3__45__cpo9iter_swapE)
_ZN34_INTERNAL_d21583cd_4_k_cu_58b097624cuda3std6ranges3__45__cpo9iter_swapE:
	.zero		1
	.type		_ZN34_INTERNAL_d21583cd_4_k_cu_58b097624cuda3std3__45__cpo5crendE,@object
	.size		_ZN34_INTERNAL_d21583cd_4_k_cu_58b097624cuda3std3__45__cpo5crendE,(_ZN34_INTERNAL_d21583cd_4_k_cu_58b097624cuda3std6ranges3__45__cpo5cdataE - _ZN34_INTERNAL_d21583cd_4_k_cu_58b097624cuda3std3__45__cpo5crendE)
_ZN34_INTERNAL_d21583cd_4_k_cu_58b097624cuda3std3__45__cpo5crendE:
	.zero		1
	.type		_ZN34_INTERNAL_d21583cd_4_k_cu_58b097624cuda3std6ranges3__45__cpo5cdataE,@object
	.size		_ZN34_INTERNAL_d21583cd_4_k_cu_58b097624cuda3std6ranges3__45__cpo5cdataE,(_ZN34_INTERNAL_d21583cd_4_k_cu_58b097624cuda3std6ranges3__45__cpo3endE - _ZN34_INTERNAL_d21583cd_4_k_cu_58b097624cuda3std6ranges3__45__cpo5cdataE)
_ZN34_INTERNAL_d21583cd_4_k_cu_58b097624cuda3std6ranges3__45__cpo5cdataE:
	.zero		1
	.type		_ZN34_INTERNAL_d21583cd_4_k_cu_58b097624cuda3std6ranges3__45__cpo3endE,@object
	.size		_ZN34_INTERNAL_d21583cd_4_k_cu_58b097624cuda3std6ranges3__45__cpo3endE,(_ZN34_INTERNAL_d21583cd_4_k_cu_58b097624cuda3std3__419piecewise_constructE - _ZN34_INTERNAL_d21583cd_4_k_cu_58b097624cuda3std6ranges3__45__cpo3endE)
_ZN34_INTERNAL_d21583cd_4_k_cu_58b097624cuda3std6ranges3__45__cpo3endE:
	.zero		1
	.type		_ZN34_INTERNAL_d21583cd_4_k_cu_58b097624cuda3std3__419piecewise_constructE,@object
	.size		_ZN34_INTERNAL_d21583cd_4_k_cu_58b097624cuda3std3__419piecewise_constructE,(_ZN34_INTERNAL_d21583cd_4_k_cu_58b097624cuda3std6ranges3__45__cpo5ssizeE - _ZN34_INTERNAL_d21583cd_4_k_cu_58b097624cuda3std3__419piecewise_constructE)
_ZN34_INTERNAL_d21583cd_4_k_cu_58b097624cuda3std3__419piecewise_constructE:
	.zero		1
	.type		_ZN34_INTERNAL_d21583cd_4_k_cu_58b097624cuda3std6ranges3__45__cpo5ssizeE,@object
	.size		_ZN34_INTERNAL_d21583cd_4_k_cu_58b097624cuda3std6ranges3__45__cpo5ssizeE,(_ZN34_INTERNAL_d21583cd_4_k_cu_58b097624cuda3std3__45__cpo3endE - _ZN34_INTERNAL_d21583cd_4_k_cu_58b097624cuda3std6ranges3__45__cpo5ssizeE)
_ZN34_INTERNAL_d21583cd_4_k_cu_58b097624cuda3std6ranges3__45__cpo5ssizeE:
	.zero		1
	.type		_ZN34_INTERNAL_d21583cd_4_k_cu_58b097624cuda3std3__45__cpo3endE,@object
	.size		_ZN34_INTERNAL_d21583cd_4_k_cu_58b097624cuda3std3__45__cpo3endE,(_ZN34_INTERNAL_d21583cd_4_k_cu_58b097624cuda3std6ranges3__45__cpo4cendE - _ZN34_INTERNAL_d21583cd_4_k_cu_58b097624cuda3std3__45__cpo3endE)
_ZN34_INTERNAL_d21583cd_4_k_cu_58b097624cuda3std3__45__cpo3endE:
	.zero		1
	.type		_ZN34_INTERNAL_d21583cd_4_k_cu_58b097624cuda3std6ranges3__45__cpo4cendE,@object
	.size		_ZN34_INTERNAL_d21583cd_4_k_cu_58b097624cuda3std6ranges3__45__cpo4cendE,(_ZN34_INTERNAL_d21583cd_4_k_cu_58b097624cuda3std3__45__cpo4rendE - _ZN34_INTERNAL_d21583cd_4_k_cu_58b097624cuda3std6ranges3__45__cpo4cendE)
_ZN34_INTERNAL_d21583cd_4_k_cu_58b097624cuda3std6ranges3__45__cpo4cendE:
	.zero		1
	.type		_ZN34_INTERNAL_d21583cd_4_k_cu_58b097624cuda3std3__45__cpo4rendE,@object
	.size		_ZN34_INTERNAL_d21583cd_4_k_cu_58b097624cuda3std3__45__cpo4rendE,(_ZN34_INTERNAL_d21583cd_4_k_cu_58b097624cuda3std6ranges3__45__cpo4prevE - _ZN34_INTERNAL_d21583cd_4_k_cu_58b097624cuda3std3__45__cpo4rendE)
_ZN34_INTERNAL_d21583cd_4_k_cu_58b097624cuda3std3__45__cpo4rendE:
	.zero		1
	.type		_ZN34_INTERNAL_d21583cd_4_k_cu_58b097624cuda3std6ranges3__45__cpo4prevE,@object
	.size		_ZN34_INTERNAL_d21583cd_4_k_cu_58b097624cuda3std6ranges3__45__cpo4prevE,(_ZN34_INTERNAL_d21583cd_4_k_cu_58b097624cuda3std6ranges3__45__cpo9iter_moveE - _ZN34_INTERNAL_d21583cd_4_k_cu_58b097624cuda3std6ranges3__45__cpo4prevE)
_ZN34_INTERNAL_d21583cd_4_k_cu_58b097624cuda3std6ranges3__45__cpo4prevE:
	.zero		1
	.type		_ZN34_INTERNAL_d21583cd_4_k_cu_58b097624cuda3std6ranges3__45__cpo9iter_moveE,@object
	.size		_ZN34_INTERNAL_d21583cd_4_k_cu_58b097624cuda3std6ranges3__45__cpo9iter_moveE,(.L_13 - _ZN34_INTERNAL_d21583cd_4_k_cu_58b097624cuda3std6ranges3__45__cpo9iter_moveE)
_ZN34_INTERNAL_d21583cd_4_k_cu_58b097624cuda3std6ranges3__45__cpo9iter_moveE:
	.zero		1
.L_13:


//--------------------- .nv.shared._ZN5janus26CSRMatrixFinalReduceKernelEPKN6thrust24THRUST_300001_SM_1000_NS7complexIdEEiPS3_ --------------------------
	.section	.nv.shared._ZN5janus26CSRMatrixFinalReduceKernelEPKN6thrust24THRUST_300001_SM_1000_NS7complexIdEEiPS3_,"aw",@nobits
	.sectionflags	@""
	.align	16
	.zero		1024


//--------------------- .nv.shared._ZN5janus28CSRMatrixPartialReduceKernelEPKN6thrust24THRUST_300001_SM_1000_NS7complexIdEEiPS3_ --------------------------
	.section	.nv.shared._ZN5janus28CSRMatrixPartialReduceKernelEPKN6thrust24THRUST_300001_SM_1000_NS7complexIdEEiPS3_,"aw",@nobits
	.sectionflags	@""
	.align	16
	.zero		1024


//--------------------- .nv.shared._ZN5janus26CSRMatrixReduceBlockKernelEPKN6thrust24THRUST_300001_SM_1000_NS7complexIdEEiPS3_ --------------------------
	.section	.nv.shared._ZN5janus26CSRMatrixReduceBlockKernelEPKN6thrust24THRUST_300001_SM_1000_NS7complexIdEEiPS3_,"aw",@nobits
	.sectionflags	@""
	.align	16
	.zero		1024


//--------------------- .nv.constant0._ZN5janus21CSRMatrixSumDimKernelEPKiS1_PKN6thrust24THRUST_300001_SM_1000_NS7complexIdEEiiiiPS5_ --------------------------
	.section	.nv.constant0._ZN5janus21CSRMatrixSumDimKernelEPKiS1_PKN6thrust24THRUST_300001_SM_1000_NS7complexIdEEiiiiPS5_,"a",@progbits
	.sectionflags	@""
	.align	4
.nv.constant0._ZN5janus21CSRMatrixSumDimKernelEPKiS1_PKN6thrust24THRUST_300001_SM_1000_NS7complexIdEEiiiiPS5_:
	.zero		944


//--------------------- .nv.constant0._ZN5janus26CSRMatrixFinalReduceKernelEPKN6thrust24THRUST_300001_SM_1000_NS7complexIdEEiPS3_ --------------------------
	.section	.nv.constant0._ZN5janus26CSRMatrixFinalReduceKernelEPKN6thrust24THRUST_300001_SM_1000_NS7complexIdEEiPS3_,"a",@progbits
	.sectionflags	@""
	.align	4
.nv.constant0._ZN5janus26CSRMatrixFinalReduceKernelEPKN6thrust24THRUST_300001_SM_1000_NS7complexIdEEiPS3_:
	.zero		920


//--------------------- .nv.constant0._ZN5janus28CSRMatrixPartialReduceKernelEPKN6thrust24THRUST_300001_SM_1000_NS7complexIdEEiPS3_ --------------------------
	.section	.nv.constant0._ZN5janus28CSRMatrixPartialReduceKernelEPKN6thrust24THRUST_300001_SM_1000_NS7complexIdEEiPS3_,"a",@progbits
	.sectionflags	@""
	.align	4
.nv.constant0._ZN5janus28CSRMatrixPartialReduceKernelEPKN6thrust24THRUST_300001_SM_1000_NS7complexIdEEiPS3_:
	.zero		920


//--------------------- .nv.constant0._ZN5janus26CSRMatrixReduceBlockKernelEPKN6thrust24THRUST_300001_SM_1000_NS7complexIdEEiPS3_ --------------------------
	.section	.nv.constant0._ZN5janus26CSRMatrixReduceBlockKernelEPKN6thrust24THRUST_300001_SM_1000_NS7complexIdEEiPS3_,"a",@progbits
	.sectionflags	@""
	.align	4
.nv.constant0._ZN5janus26CSRMatrixReduceBlockKernelEPKN6thrust24THRUST_300001_SM_1000_NS7complexIdEEiPS3_:
	.zero		920


//--------------------- SYMBOLS --------------------------

	.type		.nv.reservedSmem.offset0,@object
	.size		.nv.reservedSmem.offset0,0x4
	.type		.nv.reservedSmem.cap,@object
	.size		.nv.reservedSmem.cap,0x4
